//
// Generated by NVIDIA NVVM Compiler
//
// Compiler Build ID: CL-36424714
// Cuda compilation tools, release 13.0, V13.0.88
// Based on NVVM 20.0.0
//

.version 9.0
.target sm_100
.address_size 64

	// .globl	DepthConvFused_2_kernel0
// _ZZ24DepthConvFused_2_kernel0E21Conv2dFilter_1_shared has been demoted

.visible .entry DepthConvFused_2_kernel0(
	.param .u64 .ptr .align 1 DepthConvFused_2_kernel0_param_0,
	.param .u64 .ptr .align 1 DepthConvFused_2_kernel0_param_1,
	.param .u64 .ptr .align 1 DepthConvFused_2_kernel0_param_2,
	.param .u64 .ptr .align 1 DepthConvFused_2_kernel0_param_3,
	.param .u64 .ptr .align 1 DepthConvFused_2_kernel0_param_4
)
{
	.local .align 16 .b8 	__local_depot0[16];
	.reg .b64 	%SP;
	.reg .b64 	%SPL;
	.reg .pred 	%p<203>;
	.reg .b32 	%r<401>;
	.reg .b32 	%f<507>;
	.reg .b64 	%rd<29>;
	// demoted variable
	.shared .align 4 .b8 _ZZ24DepthConvFused_2_kernel0E21Conv2dFilter_1_shared[4608];
	mov.u64 	%SPL, __local_depot0;
	ld.param.u64 	%rd8, [DepthConvFused_2_kernel0_param_0];
	ld.param.u64 	%rd9, [DepthConvFused_2_kernel0_param_1];
	ld.param.u64 	%rd10, [DepthConvFused_2_kernel0_param_2];
	ld.param.u64 	%rd7, [DepthConvFused_2_kernel0_param_3];
	cvta.to.global.u64 	%rd1, %rd9;
	cvta.to.global.u64 	%rd11, %rd10;
	cvta.to.global.u64 	%rd2, %rd8;
	add.u64 	%rd3, %SPL, 0;
	mov.f32 	%f42, 0f00000000;
	st.local.v4.f32 	[%rd3], {%f42, %f42, %f42, %f42};
	mov.u32 	%r21, %tid.y;
	sub.s32 	%r22, 1, %r21;
	mov.u32 	%r23, %ctaid.x;
	mul.hi.u32 	%r24, %r23, -1840700269;
	shr.u32 	%r3, %r24, 4;
	shl.b32 	%r25, %r3, 1;
	setp.le.s32 	%p3, %r22, %r25;
	sub.s32 	%r26, 57, %r21;
	setp.lt.s32 	%p4, %r25, %r26;
	and.pred  	%p1, %p3, %p4;
	mov.u32 	%r4, %tid.x;
	shr.u32 	%r27, %r4, 3;
	sub.s32 	%r29, 1, %r27;
	mul.lo.s32 	%r30, %r3, 28;
	sub.s32 	%r31, %r23, %r30;
	shl.b32 	%r32, %r31, 1;
	setp.le.s32 	%p5, %r29, %r32;
	sub.s32 	%r33, 57, %r27;
	setp.lt.s32 	%p6, %r32, %r33;
	and.pred  	%p2, %p5, %p6;
	shl.b32 	%r34, %r31, 8;
	shl.b32 	%r35, %r4, 4;
	and.b32  	%r36, %r35, 16256;
	mad.lo.s32 	%r37, %r21, 7168, %r34;
	mad.lo.s32 	%r38, %r3, 14336, %r37;
	add.s32 	%r39, %r38, %r36;
	shl.b32 	%r40, %r4, 2;
	and.b32  	%r41, %r40, 28;
	or.b32  	%r42, %r39, %r41;
	add.s32 	%r5, %r42, -7296;
	shl.b32 	%r43, %r21, 7;
	and.b32  	%r44, %r40, 4064;
	add.s32 	%r45, %r44, %r43;
	or.b32  	%r46, %r45, %r41;
	shl.b32 	%r47, %r46, 2;
	mov.u32 	%r48, _ZZ24DepthConvFused_2_kernel0E21Conv2dFilter_1_shared;
	add.s32 	%r6, %r48, %r47;
	shl.b32 	%r49, %r21, 6;
	and.b32  	%r50, %r49, 65408;
	and.b32  	%r7, %r21, 1;
	shl.b32 	%r51, %r21, 5;
	and.b32  	%r52, %r51, 32;
	add.s32 	%r53, %r52, %r4;
	add.s32 	%r54, %r53, %r50;
	mul.lo.s32 	%r55, %r21, 144;
	mad.lo.s32 	%r56, %r27, 36, %r55;
	add.s32 	%r57, %r56, %r41;
	shl.b32 	%r58, %r21, 9;
	and.b32  	%r8, %r4, 31;
	shl.b32 	%r59, %r54, 2;
	add.s32 	%r9, %r48, %r59;
	shl.b32 	%r60, %r57, 2;
	add.s32 	%r10, %r48, %r60;
	mad.lo.s32 	%r11, %r4, 144, %r48;
	add.s64 	%rd4, %rd11, 8192;
	add.s32 	%r61, %r58, %r36;
	or.b32  	%r12, %r61, %r41;
	mov.b32 	%r398, 0;
	not.pred 	%p7, %p1;
	not.pred 	%p8, %p2;
$L__BB0_1:
	bar.sync 	0;
	mov.f32 	%f503, 0f00000000;
	mov.f32 	%f504, 0f00000000;
	mov.f32 	%f505, 0f00000000;
	mov.f32 	%f506, 0f00000000;
	@%p7 bra 	$L__BB0_4;
	@%p8 bra 	$L__BB0_4;
	shl.b32 	%r62, %r398, 5;
	add.s32 	%r63, %r5, %r62;
	mul.wide.s32 	%rd13, %r63, 4;
	add.s64 	%rd14, %rd2, %rd13;
	ld.global.v4.f32 	{%f506, %f505, %f504, %f503}, [%rd14];
$L__BB0_4:
	st.shared.v4.f32 	[%r6], {%f506, %f505, %f504, %f503};
	bar.sync 	0;
	shl.b32 	%r65, %r398, 5;
	add.s32 	%r66, %r65, %r4;
	ld.shared.f32 	%f45, [%r9];
	mul.wide.u32 	%rd15, %r66, 4;
	add.s64 	%rd16, %rd1, %rd15;
	ld.global.f32 	%f46, [%rd16];
	fma.rn.f32 	%f47, %f45, %f46, 0f00000000;
	ld.shared.f32 	%f48, [%r9+128];
	ld.global.f32 	%f49, [%rd16+512];
	fma.rn.f32 	%f50, %f48, %f49, %f47;
	ld.shared.f32 	%f51, [%r9+256];
	ld.global.f32 	%f52, [%rd16+1024];
	fma.rn.f32 	%f53, %f51, %f52, %f50;
	ld.shared.f32 	%f54, [%r9+512];
	ld.global.f32 	%f55, [%rd16+1536];
	fma.rn.f32 	%f56, %f54, %f55, %f53;
	ld.shared.f32 	%f57, [%r9+640];
	ld.global.f32 	%f58, [%rd16+2048];
	fma.rn.f32 	%f59, %f57, %f58, %f56;
	ld.shared.f32 	%f60, [%r9+768];
	ld.global.f32 	%f61, [%rd16+2560];
	fma.rn.f32 	%f62, %f60, %f61, %f59;
	ld.shared.f32 	%f63, [%r9+1024];
	ld.global.f32 	%f64, [%rd16+3072];
	fma.rn.f32 	%f65, %f63, %f64, %f62;
	ld.shared.f32 	%f66, [%r9+1152];
	ld.global.f32 	%f67, [%rd16+3584];
	fma.rn.f32 	%f68, %f66, %f67, %f65;
	ld.shared.f32 	%f69, [%r9+1280];
	ld.global.f32 	%f70, [%rd16+4096];
	fma.rn.f32 	%f9, %f69, %f70, %f68;
	bar.sync 	0;
	shl.b32 	%r67, %r398, 12;
	add.s32 	%r399, %r12, %r67;
	mov.b32 	%r400, 0;
	mov.u64 	%rd28, %rd3;
$L__BB0_5:
	setp.ne.s32 	%p9, %r8, 0;
	mul.wide.u32 	%rd17, %r399, 4;
	add.s64 	%rd18, %rd4, %rd17;
	bar.sync 	0;
	ld.global.v4.f32 	{%f71, %f72, %f73, %f74}, [%rd18+-8192];
	st.shared.v4.f32 	[%r10], {%f71, %f72, %f73, %f74};
	ld.global.v4.f32 	{%f75, %f76, %f77, %f78}, [%rd18];
	st.shared.v4.f32 	[%r10+2304], {%f75, %f76, %f77, %f78};
	bar.sync 	0;
	ld.shared.f32 	%f79, [%r11];
	mul.f32 	%f80, %f9, %f79;
	mov.b32 	%r68, %f80;
	shfl.sync.bfly.b32	%r69|%p10, %r68, 16, 31, -1;
	mov.b32 	%f81, %r69;
	add.f32 	%f82, %f80, %f81;
	mov.b32 	%r70, %f82;
	shfl.sync.bfly.b32	%r71|%p11, %r70, 8, 31, -1;
	mov.b32 	%f83, %r71;
	add.f32 	%f84, %f82, %f83;
	mov.b32 	%r72, %f84;
	shfl.sync.bfly.b32	%r73|%p12, %r72, 4, 31, -1;
	mov.b32 	%f85, %r73;
	add.f32 	%f86, %f84, %f85;
	mov.b32 	%r74, %f86;
	shfl.sync.bfly.b32	%r75|%p13, %r74, 2, 31, -1;
	mov.b32 	%f87, %r75;
	add.f32 	%f88, %f86, %f87;
	mov.b32 	%r76, %f88;
	shfl.sync.bfly.b32	%r77|%p14, %r76, 1, 31, -1;
	mov.b32 	%f89, %r77;
	add.f32 	%f10, %f88, %f89;
	@%p9 bra 	$L__BB0_7;
	ld.local.f32 	%f90, [%rd28];
	add.f32 	%f91, %f10, %f90;
	st.local.f32 	[%rd28], %f91;
$L__BB0_7:
	setp.ne.s32 	%p15, %r8, 1;
	ld.shared.f32 	%f92, [%r11+4];
	mul.f32 	%f93, %f9, %f92;
	mov.b32 	%r78, %f93;
	shfl.sync.bfly.b32	%r79|%p16, %r78, 16, 31, -1;
	mov.b32 	%f94, %r79;
	add.f32 	%f95, %f93, %f94;
	mov.b32 	%r80, %f95;
	shfl.sync.bfly.b32	%r81|%p17, %r80, 8, 31, -1;
	mov.b32 	%f96, %r81;
	add.f32 	%f97, %f95, %f96;
	mov.b32 	%r82, %f97;
	shfl.sync.bfly.b32	%r83|%p18, %r82, 4, 31, -1;
	mov.b32 	%f98, %r83;
	add.f32 	%f99, %f97, %f98;
	mov.b32 	%r84, %f99;
	shfl.sync.bfly.b32	%r85|%p19, %r84, 2, 31, -1;
	mov.b32 	%f100, %r85;
	add.f32 	%f101, %f99, %f100;
	mov.b32 	%r86, %f101;
	shfl.sync.bfly.b32	%r87|%p20, %r86, 1, 31, -1;
	mov.b32 	%f102, %r87;
	add.f32 	%f11, %f101, %f102;
	@%p15 bra 	$L__BB0_9;
	ld.local.f32 	%f103, [%rd28];
	add.f32 	%f104, %f11, %f103;
	st.local.f32 	[%rd28], %f104;
$L__BB0_9:
	setp.ne.s32 	%p21, %r8, 2;
	ld.shared.f32 	%f105, [%r11+8];
	mul.f32 	%f106, %f9, %f105;
	mov.b32 	%r88, %f106;
	shfl.sync.bfly.b32	%r89|%p22, %r88, 16, 31, -1;
	mov.b32 	%f107, %r89;
	add.f32 	%f108, %f106, %f107;
	mov.b32 	%r90, %f108;
	shfl.sync.bfly.b32	%r91|%p23, %r90, 8, 31, -1;
	mov.b32 	%f109, %r91;
	add.f32 	%f110, %f108, %f109;
	mov.b32 	%r92, %f110;
	shfl.sync.bfly.b32	%r93|%p24, %r92, 4, 31, -1;
	mov.b32 	%f111, %r93;
	add.f32 	%f112, %f110, %f111;
	mov.b32 	%r94, %f112;
	shfl.sync.bfly.b32	%r95|%p25, %r94, 2, 31, -1;
	mov.b32 	%f113, %r95;
	add.f32 	%f114, %f112, %f113;
	mov.b32 	%r96, %f114;
	shfl.sync.bfly.b32	%r97|%p26, %r96, 1, 31, -1;
	mov.b32 	%f115, %r97;
	add.f32 	%f12, %f114, %f115;
	@%p21 bra 	$L__BB0_11;
	ld.local.f32 	%f116, [%rd28];
	add.f32 	%f117, %f12, %f116;
	st.local.f32 	[%rd28], %f117;
$L__BB0_11:
	setp.ne.s32 	%p27, %r8, 3;
	ld.shared.f32 	%f118, [%r11+12];
	mul.f32 	%f119, %f9, %f118;
	mov.b32 	%r98, %f119;
	shfl.sync.bfly.b32	%r99|%p28, %r98, 16, 31, -1;
	mov.b32 	%f120, %r99;
	add.f32 	%f121, %f119, %f120;
	mov.b32 	%r100, %f121;
	shfl.sync.bfly.b32	%r101|%p29, %r100, 8, 31, -1;
	mov.b32 	%f122, %r101;
	add.f32 	%f123, %f121, %f122;
	mov.b32 	%r102, %f123;
	shfl.sync.bfly.b32	%r103|%p30, %r102, 4, 31, -1;
	mov.b32 	%f124, %r103;
	add.f32 	%f125, %f123, %f124;
	mov.b32 	%r104, %f125;
	shfl.sync.bfly.b32	%r105|%p31, %r104, 2, 31, -1;
	mov.b32 	%f126, %r105;
	add.f32 	%f127, %f125, %f126;
	mov.b32 	%r106, %f127;
	shfl.sync.bfly.b32	%r107|%p32, %r106, 1, 31, -1;
	mov.b32 	%f128, %r107;
	add.f32 	%f13, %f127, %f128;
	@%p27 bra 	$L__BB0_13;
	ld.local.f32 	%f129, [%rd28];
	add.f32 	%f130, %f13, %f129;
	st.local.f32 	[%rd28], %f130;
$L__BB0_13:
	setp.ne.s32 	%p33, %r8, 4;
	ld.shared.f32 	%f131, [%r11+16];
	mul.f32 	%f132, %f9, %f131;
	mov.b32 	%r108, %f132;
	shfl.sync.bfly.b32	%r109|%p34, %r108, 16, 31, -1;
	mov.b32 	%f133, %r109;
	add.f32 	%f134, %f132, %f133;
	mov.b32 	%r110, %f134;
	shfl.sync.bfly.b32	%r111|%p35, %r110, 8, 31, -1;
	mov.b32 	%f135, %r111;
	add.f32 	%f136, %f134, %f135;
	mov.b32 	%r112, %f136;
	shfl.sync.bfly.b32	%r113|%p36, %r112, 4, 31, -1;
	mov.b32 	%f137, %r113;
	add.f32 	%f138, %f136, %f137;
	mov.b32 	%r114, %f138;
	shfl.sync.bfly.b32	%r115|%p37, %r114, 2, 31, -1;
	mov.b32 	%f139, %r115;
	add.f32 	%f140, %f138, %f139;
	mov.b32 	%r116, %f140;
	shfl.sync.bfly.b32	%r117|%p38, %r116, 1, 31, -1;
	mov.b32 	%f141, %r117;
	add.f32 	%f14, %f140, %f141;
	@%p33 bra 	$L__BB0_15;
	ld.local.f32 	%f142, [%rd28];
	add.f32 	%f143, %f14, %f142;
	st.local.f32 	[%rd28], %f143;
$L__BB0_15:
	setp.ne.s32 	%p39, %r8, 5;
	ld.shared.f32 	%f144, [%r11+20];
	mul.f32 	%f145, %f9, %f144;
	mov.b32 	%r118, %f145;
	shfl.sync.bfly.b32	%r119|%p40, %r118, 16, 31, -1;
	mov.b32 	%f146, %r119;
	add.f32 	%f147, %f145, %f146;
	mov.b32 	%r120, %f147;
	shfl.sync.bfly.b32	%r121|%p41, %r120, 8, 31, -1;
	mov.b32 	%f148, %r121;
	add.f32 	%f149, %f147, %f148;
	mov.b32 	%r122, %f149;
	shfl.sync.bfly.b32	%r123|%p42, %r122, 4, 31, -1;
	mov.b32 	%f150, %r123;
	add.f32 	%f151, %f149, %f150;
	mov.b32 	%r124, %f151;
	shfl.sync.bfly.b32	%r125|%p43, %r124, 2, 31, -1;
	mov.b32 	%f152, %r125;
	add.f32 	%f153, %f151, %f152;
	mov.b32 	%r126, %f153;
	shfl.sync.bfly.b32	%r127|%p44, %r126, 1, 31, -1;
	mov.b32 	%f154, %r127;
	add.f32 	%f15, %f153, %f154;
	@%p39 bra 	$L__BB0_17;
	ld.local.f32 	%f155, [%rd28];
	add.f32 	%f156, %f15, %f155;
	st.local.f32 	[%rd28], %f156;
$L__BB0_17:
	setp.ne.s32 	%p45, %r8, 6;
	ld.shared.f32 	%f157, [%r11+24];
	mul.f32 	%f158, %f9, %f157;
	mov.b32 	%r128, %f158;
	shfl.sync.bfly.b32	%r129|%p46, %r128, 16, 31, -1;
	mov.b32 	%f159, %r129;
	add.f32 	%f160, %f158, %f159;
	mov.b32 	%r130, %f160;
	shfl.sync.bfly.b32	%r131|%p47, %r130, 8, 31, -1;
	mov.b32 	%f161, %r131;
	add.f32 	%f162, %f160, %f161;
	mov.b32 	%r132, %f162;
	shfl.sync.bfly.b32	%r133|%p48, %r132, 4, 31, -1;
	mov.b32 	%f163, %r133;
	add.f32 	%f164, %f162, %f163;
	mov.b32 	%r134, %f164;
	shfl.sync.bfly.b32	%r135|%p49, %r134, 2, 31, -1;
	mov.b32 	%f165, %r135;
	add.f32 	%f166, %f164, %f165;
	mov.b32 	%r136, %f166;
	shfl.sync.bfly.b32	%r137|%p50, %r136, 1, 31, -1;
	mov.b32 	%f167, %r137;
	add.f32 	%f16, %f166, %f167;
	@%p45 bra 	$L__BB0_19;
	ld.local.f32 	%f168, [%rd28];
	add.f32 	%f169, %f16, %f168;
	st.local.f32 	[%rd28], %f169;
$L__BB0_19:
	setp.ne.s32 	%p51, %r8, 7;
	ld.shared.f32 	%f170, [%r11+28];
	mul.f32 	%f171, %f9, %f170;
	mov.b32 	%r138, %f171;
	shfl.sync.bfly.b32	%r139|%p52, %r138, 16, 31, -1;
	mov.b32 	%f172, %r139;
	add.f32 	%f173, %f171, %f172;
	mov.b32 	%r140, %f173;
	shfl.sync.bfly.b32	%r141|%p53, %r140, 8, 31, -1;
	mov.b32 	%f174, %r141;
	add.f32 	%f175, %f173, %f174;
	mov.b32 	%r142, %f175;
	shfl.sync.bfly.b32	%r143|%p54, %r142, 4, 31, -1;
	mov.b32 	%f176, %r143;
	add.f32 	%f177, %f175, %f176;
	mov.b32 	%r144, %f177;
	shfl.sync.bfly.b32	%r145|%p55, %r144, 2, 31, -1;
	mov.b32 	%f178, %r145;
	add.f32 	%f179, %f177, %f178;
	mov.b32 	%r146, %f179;
	shfl.sync.bfly.b32	%r147|%p56, %r146, 1, 31, -1;
	mov.b32 	%f180, %r147;
	add.f32 	%f17, %f179, %f180;
	@%p51 bra 	$L__BB0_21;
	ld.local.f32 	%f181, [%rd28];
	add.f32 	%f182, %f17, %f181;
	st.local.f32 	[%rd28], %f182;
$L__BB0_21:
	setp.ne.s32 	%p57, %r8, 8;
	ld.shared.f32 	%f183, [%r11+32];
	mul.f32 	%f184, %f9, %f183;
	mov.b32 	%r148, %f184;
	shfl.sync.bfly.b32	%r149|%p58, %r148, 16, 31, -1;
	mov.b32 	%f185, %r149;
	add.f32 	%f186, %f184, %f185;
	mov.b32 	%r150, %f186;
	shfl.sync.bfly.b32	%r151|%p59, %r150, 8, 31, -1;
	mov.b32 	%f187, %r151;
	add.f32 	%f188, %f186, %f187;
	mov.b32 	%r152, %f188;
	shfl.sync.bfly.b32	%r153|%p60, %r152, 4, 31, -1;
	mov.b32 	%f189, %r153;
	add.f32 	%f190, %f188, %f189;
	mov.b32 	%r154, %f190;
	shfl.sync.bfly.b32	%r155|%p61, %r154, 2, 31, -1;
	mov.b32 	%f191, %r155;
	add.f32 	%f192, %f190, %f191;
	mov.b32 	%r156, %f192;
	shfl.sync.bfly.b32	%r157|%p62, %r156, 1, 31, -1;
	mov.b32 	%f193, %r157;
	add.f32 	%f18, %f192, %f193;
	@%p57 bra 	$L__BB0_23;
	ld.local.f32 	%f194, [%rd28];
	add.f32 	%f195, %f18, %f194;
	st.local.f32 	[%rd28], %f195;
$L__BB0_23:
	setp.ne.s32 	%p63, %r8, 9;
	ld.shared.f32 	%f196, [%r11+36];
	mul.f32 	%f197, %f9, %f196;
	mov.b32 	%r158, %f197;
	shfl.sync.bfly.b32	%r159|%p64, %r158, 16, 31, -1;
	mov.b32 	%f198, %r159;
	add.f32 	%f199, %f197, %f198;
	mov.b32 	%r160, %f199;
	shfl.sync.bfly.b32	%r161|%p65, %r160, 8, 31, -1;
	mov.b32 	%f200, %r161;
	add.f32 	%f201, %f199, %f200;
	mov.b32 	%r162, %f201;
	shfl.sync.bfly.b32	%r163|%p66, %r162, 4, 31, -1;
	mov.b32 	%f202, %r163;
	add.f32 	%f203, %f201, %f202;
	mov.b32 	%r164, %f203;
	shfl.sync.bfly.b32	%r165|%p67, %r164, 2, 31, -1;
	mov.b32 	%f204, %r165;
	add.f32 	%f205, %f203, %f204;
	mov.b32 	%r166, %f205;
	shfl.sync.bfly.b32	%r167|%p68, %r166, 1, 31, -1;
	mov.b32 	%f206, %r167;
	add.f32 	%f19, %f205, %f206;
	@%p63 bra 	$L__BB0_25;
	ld.local.f32 	%f207, [%rd28];
	add.f32 	%f208, %f19, %f207;
	st.local.f32 	[%rd28], %f208;
$L__BB0_25:
	setp.ne.s32 	%p69, %r8, 10;
	ld.shared.f32 	%f209, [%r11+40];
	mul.f32 	%f210, %f9, %f209;
	mov.b32 	%r168, %f210;
	shfl.sync.bfly.b32	%r169|%p70, %r168, 16, 31, -1;
	mov.b32 	%f211, %r169;
	add.f32 	%f212, %f210, %f211;
	mov.b32 	%r170, %f212;
	shfl.sync.bfly.b32	%r171|%p71, %r170, 8, 31, -1;
	mov.b32 	%f213, %r171;
	add.f32 	%f214, %f212, %f213;
	mov.b32 	%r172, %f214;
	shfl.sync.bfly.b32	%r173|%p72, %r172, 4, 31, -1;
	mov.b32 	%f215, %r173;
	add.f32 	%f216, %f214, %f215;
	mov.b32 	%r174, %f216;
	shfl.sync.bfly.b32	%r175|%p73, %r174, 2, 31, -1;
	mov.b32 	%f217, %r175;
	add.f32 	%f218, %f216, %f217;
	mov.b32 	%r176, %f218;
	shfl.sync.bfly.b32	%r177|%p74, %r176, 1, 31, -1;
	mov.b32 	%f219, %r177;
	add.f32 	%f20, %f218, %f219;
	@%p69 bra 	$L__BB0_27;
	ld.local.f32 	%f220, [%rd28];
	add.f32 	%f221, %f20, %f220;
	st.local.f32 	[%rd28], %f221;
$L__BB0_27:
	setp.ne.s32 	%p75, %r8, 11;
	ld.shared.f32 	%f222, [%r11+44];
	mul.f32 	%f223, %f9, %f222;
	mov.b32 	%r178, %f223;
	shfl.sync.bfly.b32	%r179|%p76, %r178, 16, 31, -1;
	mov.b32 	%f224, %r179;
	add.f32 	%f225, %f223, %f224;
	mov.b32 	%r180, %f225;
	shfl.sync.bfly.b32	%r181|%p77, %r180, 8, 31, -1;
	mov.b32 	%f226, %r181;
	add.f32 	%f227, %f225, %f226;
	mov.b32 	%r182, %f227;
	shfl.sync.bfly.b32	%r183|%p78, %r182, 4, 31, -1;
	mov.b32 	%f228, %r183;
	add.f32 	%f229, %f227, %f228;
	mov.b32 	%r184, %f229;
	shfl.sync.bfly.b32	%r185|%p79, %r184, 2, 31, -1;
	mov.b32 	%f230, %r185;
	add.f32 	%f231, %f229, %f230;
	mov.b32 	%r186, %f231;
	shfl.sync.bfly.b32	%r187|%p80, %r186, 1, 31, -1;
	mov.b32 	%f232, %r187;
	add.f32 	%f21, %f231, %f232;
	@%p75 bra 	$L__BB0_29;
	ld.local.f32 	%f233, [%rd28];
	add.f32 	%f234, %f21, %f233;
	st.local.f32 	[%rd28], %f234;
$L__BB0_29:
	setp.ne.s32 	%p81, %r8, 12;
	ld.shared.f32 	%f235, [%r11+48];
	mul.f32 	%f236, %f9, %f235;
	mov.b32 	%r188, %f236;
	shfl.sync.bfly.b32	%r189|%p82, %r188, 16, 31, -1;
	mov.b32 	%f237, %r189;
	add.f32 	%f238, %f236, %f237;
	mov.b32 	%r190, %f238;
	shfl.sync.bfly.b32	%r191|%p83, %r190, 8, 31, -1;
	mov.b32 	%f239, %r191;
	add.f32 	%f240, %f238, %f239;
	mov.b32 	%r192, %f240;
	shfl.sync.bfly.b32	%r193|%p84, %r192, 4, 31, -1;
	mov.b32 	%f241, %r193;
	add.f32 	%f242, %f240, %f241;
	mov.b32 	%r194, %f242;
	shfl.sync.bfly.b32	%r195|%p85, %r194, 2, 31, -1;
	mov.b32 	%f243, %r195;
	add.f32 	%f244, %f242, %f243;
	mov.b32 	%r196, %f244;
	shfl.sync.bfly.b32	%r197|%p86, %r196, 1, 31, -1;
	mov.b32 	%f245, %r197;
	add.f32 	%f22, %f244, %f245;
	@%p81 bra 	$L__BB0_31;
	ld.local.f32 	%f246, [%rd28];
	add.f32 	%f247, %f22, %f246;
	st.local.f32 	[%rd28], %f247;
$L__BB0_31:
	setp.ne.s32 	%p87, %r8, 13;
	ld.shared.f32 	%f248, [%r11+52];
	mul.f32 	%f249, %f9, %f248;
	mov.b32 	%r198, %f249;
	shfl.sync.bfly.b32	%r199|%p88, %r198, 16, 31, -1;
	mov.b32 	%f250, %r199;
	add.f32 	%f251, %f249, %f250;
	mov.b32 	%r200, %f251;
	shfl.sync.bfly.b32	%r201|%p89, %r200, 8, 31, -1;
	mov.b32 	%f252, %r201;
	add.f32 	%f253, %f251, %f252;
	mov.b32 	%r202, %f253;
	shfl.sync.bfly.b32	%r203|%p90, %r202, 4, 31, -1;
	mov.b32 	%f254, %r203;
	add.f32 	%f255, %f253, %f254;
	mov.b32 	%r204, %f255;
	shfl.sync.bfly.b32	%r205|%p91, %r204, 2, 31, -1;
	mov.b32 	%f256, %r205;
	add.f32 	%f257, %f255, %f256;
	mov.b32 	%r206, %f257;
	shfl.sync.bfly.b32	%r207|%p92, %r206, 1, 31, -1;
	mov.b32 	%f258, %r207;
	add.f32 	%f23, %f257, %f258;
	@%p87 bra 	$L__BB0_33;
	ld.local.f32 	%f259, [%rd28];
	add.f32 	%f260, %f23, %f259;
	st.local.f32 	[%rd28], %f260;
$L__BB0_33:
	setp.ne.s32 	%p93, %r8, 14;
	ld.shared.f32 	%f261, [%r11+56];
	mul.f32 	%f262, %f9, %f261;
	mov.b32 	%r208, %f262;
	shfl.sync.bfly.b32	%r209|%p94, %r208, 16, 31, -1;
	mov.b32 	%f263, %r209;
	add.f32 	%f264, %f262, %f263;
	mov.b32 	%r210, %f264;
	shfl.sync.bfly.b32	%r211|%p95, %r210, 8, 31, -1;
	mov.b32 	%f265, %r211;
	add.f32 	%f266, %f264, %f265;
	mov.b32 	%r212, %f266;
	shfl.sync.bfly.b32	%r213|%p96, %r212, 4, 31, -1;
	mov.b32 	%f267, %r213;
	add.f32 	%f268, %f266, %f267;
	mov.b32 	%r214, %f268;
	shfl.sync.bfly.b32	%r215|%p97, %r214, 2, 31, -1;
	mov.b32 	%f269, %r215;
	add.f32 	%f270, %f268, %f269;
	mov.b32 	%r216, %f270;
	shfl.sync.bfly.b32	%r217|%p98, %r216, 1, 31, -1;
	mov.b32 	%f271, %r217;
	add.f32 	%f24, %f270, %f271;
	@%p93 bra 	$L__BB0_35;
	ld.local.f32 	%f272, [%rd28];
	add.f32 	%f273, %f24, %f272;
	st.local.f32 	[%rd28], %f273;
$L__BB0_35:
	setp.ne.s32 	%p99, %r8, 15;
	ld.shared.f32 	%f274, [%r11+60];
	mul.f32 	%f275, %f9, %f274;
	mov.b32 	%r218, %f275;
	shfl.sync.bfly.b32	%r219|%p100, %r218, 16, 31, -1;
	mov.b32 	%f276, %r219;
	add.f32 	%f277, %f275, %f276;
	mov.b32 	%r220, %f277;
	shfl.sync.bfly.b32	%r221|%p101, %r220, 8, 31, -1;
	mov.b32 	%f278, %r221;
	add.f32 	%f279, %f277, %f278;
	mov.b32 	%r222, %f279;
	shfl.sync.bfly.b32	%r223|%p102, %r222, 4, 31, -1;
	mov.b32 	%f280, %r223;
	add.f32 	%f281, %f279, %f280;
	mov.b32 	%r224, %f281;
	shfl.sync.bfly.b32	%r225|%p103, %r224, 2, 31, -1;
	mov.b32 	%f282, %r225;
	add.f32 	%f283, %f281, %f282;
	mov.b32 	%r226, %f283;
	shfl.sync.bfly.b32	%r227|%p104, %r226, 1, 31, -1;
	mov.b32 	%f284, %r227;
	add.f32 	%f25, %f283, %f284;
	@%p99 bra 	$L__BB0_37;
	ld.local.f32 	%f285, [%rd28];
	add.f32 	%f286, %f25, %f285;
	st.local.f32 	[%rd28], %f286;
$L__BB0_37:
	setp.ne.s32 	%p105, %r8, 16;
	ld.shared.f32 	%f287, [%r11+64];
	mul.f32 	%f288, %f9, %f287;
	mov.b32 	%r228, %f288;
	shfl.sync.bfly.b32	%r229|%p106, %r228, 16, 31, -1;
	mov.b32 	%f289, %r229;
	add.f32 	%f290, %f288, %f289;
	mov.b32 	%r230, %f290;
	shfl.sync.bfly.b32	%r231|%p107, %r230, 8, 31, -1;
	mov.b32 	%f291, %r231;
	add.f32 	%f292, %f290, %f291;
	mov.b32 	%r232, %f292;
	shfl.sync.bfly.b32	%r233|%p108, %r232, 4, 31, -1;
	mov.b32 	%f293, %r233;
	add.f32 	%f294, %f292, %f293;
	mov.b32 	%r234, %f294;
	shfl.sync.bfly.b32	%r235|%p109, %r234, 2, 31, -1;
	mov.b32 	%f295, %r235;
	add.f32 	%f296, %f294, %f295;
	mov.b32 	%r236, %f296;
	shfl.sync.bfly.b32	%r237|%p110, %r236, 1, 31, -1;
	mov.b32 	%f297, %r237;
	add.f32 	%f26, %f296, %f297;
	@%p105 bra 	$L__BB0_39;
	ld.local.f32 	%f298, [%rd28];
	add.f32 	%f299, %f26, %f298;
	st.local.f32 	[%rd28], %f299;
$L__BB0_39:
	setp.ne.s32 	%p111, %r8, 17;
	ld.shared.f32 	%f300, [%r11+68];
	mul.f32 	%f301, %f9, %f300;
	mov.b32 	%r238, %f301;
	shfl.sync.bfly.b32	%r239|%p112, %r238, 16, 31, -1;
	mov.b32 	%f302, %r239;
	add.f32 	%f303, %f301, %f302;
	mov.b32 	%r240, %f303;
	shfl.sync.bfly.b32	%r241|%p113, %r240, 8, 31, -1;
	mov.b32 	%f304, %r241;
	add.f32 	%f305, %f303, %f304;
	mov.b32 	%r242, %f305;
	shfl.sync.bfly.b32	%r243|%p114, %r242, 4, 31, -1;
	mov.b32 	%f306, %r243;
	add.f32 	%f307, %f305, %f306;
	mov.b32 	%r244, %f307;
	shfl.sync.bfly.b32	%r245|%p115, %r244, 2, 31, -1;
	mov.b32 	%f308, %r245;
	add.f32 	%f309, %f307, %f308;
	mov.b32 	%r246, %f309;
	shfl.sync.bfly.b32	%r247|%p116, %r246, 1, 31, -1;
	mov.b32 	%f310, %r247;
	add.f32 	%f27, %f309, %f310;
	@%p111 bra 	$L__BB0_41;
	ld.local.f32 	%f311, [%rd28];
	add.f32 	%f312, %f27, %f311;
	st.local.f32 	[%rd28], %f312;
$L__BB0_41:
	setp.ne.s32 	%p117, %r8, 18;
	ld.shared.f32 	%f313, [%r11+72];
	mul.f32 	%f314, %f9, %f313;
	mov.b32 	%r248, %f314;
	shfl.sync.bfly.b32	%r249|%p118, %r248, 16, 31, -1;
	mov.b32 	%f315, %r249;
	add.f32 	%f316, %f314, %f315;
	mov.b32 	%r250, %f316;
	shfl.sync.bfly.b32	%r251|%p119, %r250, 8, 31, -1;
	mov.b32 	%f317, %r251;
	add.f32 	%f318, %f316, %f317;
	mov.b32 	%r252, %f318;
	shfl.sync.bfly.b32	%r253|%p120, %r252, 4, 31, -1;
	mov.b32 	%f319, %r253;
	add.f32 	%f320, %f318, %f319;
	mov.b32 	%r254, %f320;
	shfl.sync.bfly.b32	%r255|%p121, %r254, 2, 31, -1;
	mov.b32 	%f321, %r255;
	add.f32 	%f322, %f320, %f321;
	mov.b32 	%r256, %f322;
	shfl.sync.bfly.b32	%r257|%p122, %r256, 1, 31, -1;
	mov.b32 	%f323, %r257;
	add.f32 	%f28, %f322, %f323;
	@%p117 bra 	$L__BB0_43;
	ld.local.f32 	%f324, [%rd28];
	add.f32 	%f325, %f28, %f324;
	st.local.f32 	[%rd28], %f325;
$L__BB0_43:
	setp.ne.s32 	%p123, %r8, 19;
	ld.shared.f32 	%f326, [%r11+76];
	mul.f32 	%f327, %f9, %f326;
	mov.b32 	%r258, %f327;
	shfl.sync.bfly.b32	%r259|%p124, %r258, 16, 31, -1;
	mov.b32 	%f328, %r259;
	add.f32 	%f329, %f327, %f328;
	mov.b32 	%r260, %f329;
	shfl.sync.bfly.b32	%r261|%p125, %r260, 8, 31, -1;
	mov.b32 	%f330, %r261;
	add.f32 	%f331, %f329, %f330;
	mov.b32 	%r262, %f331;
	shfl.sync.bfly.b32	%r263|%p126, %r262, 4, 31, -1;
	mov.b32 	%f332, %r263;
	add.f32 	%f333, %f331, %f332;
	mov.b32 	%r264, %f333;
	shfl.sync.bfly.b32	%r265|%p127, %r264, 2, 31, -1;
	mov.b32 	%f334, %r265;
	add.f32 	%f335, %f333, %f334;
	mov.b32 	%r266, %f335;
	shfl.sync.bfly.b32	%r267|%p128, %r266, 1, 31, -1;
	mov.b32 	%f336, %r267;
	add.f32 	%f29, %f335, %f336;
	@%p123 bra 	$L__BB0_45;
	ld.local.f32 	%f337, [%rd28];
	add.f32 	%f338, %f29, %f337;
	st.local.f32 	[%rd28], %f338;
$L__BB0_45:
	setp.ne.s32 	%p129, %r8, 20;
	ld.shared.f32 	%f339, [%r11+80];
	mul.f32 	%f340, %f9, %f339;
	mov.b32 	%r268, %f340;
	shfl.sync.bfly.b32	%r269|%p130, %r268, 16, 31, -1;
	mov.b32 	%f341, %r269;
	add.f32 	%f342, %f340, %f341;
	mov.b32 	%r270, %f342;
	shfl.sync.bfly.b32	%r271|%p131, %r270, 8, 31, -1;
	mov.b32 	%f343, %r271;
	add.f32 	%f344, %f342, %f343;
	mov.b32 	%r272, %f344;
	shfl.sync.bfly.b32	%r273|%p132, %r272, 4, 31, -1;
	mov.b32 	%f345, %r273;
	add.f32 	%f346, %f344, %f345;
	mov.b32 	%r274, %f346;
	shfl.sync.bfly.b32	%r275|%p133, %r274, 2, 31, -1;
	mov.b32 	%f347, %r275;
	add.f32 	%f348, %f346, %f347;
	mov.b32 	%r276, %f348;
	shfl.sync.bfly.b32	%r277|%p134, %r276, 1, 31, -1;
	mov.b32 	%f349, %r277;
	add.f32 	%f30, %f348, %f349;
	@%p129 bra 	$L__BB0_47;
	ld.local.f32 	%f350, [%rd28];
	add.f32 	%f351, %f30, %f350;
	st.local.f32 	[%rd28], %f351;
$L__BB0_47:
	setp.ne.s32 	%p135, %r8, 21;
	ld.shared.f32 	%f352, [%r11+84];
	mul.f32 	%f353, %f9, %f352;
	mov.b32 	%r278, %f353;
	shfl.sync.bfly.b32	%r279|%p136, %r278, 16, 31, -1;
	mov.b32 	%f354, %r279;
	add.f32 	%f355, %f353, %f354;
	mov.b32 	%r280, %f355;
	shfl.sync.bfly.b32	%r281|%p137, %r280, 8, 31, -1;
	mov.b32 	%f356, %r281;
	add.f32 	%f357, %f355, %f356;
	mov.b32 	%r282, %f357;
	shfl.sync.bfly.b32	%r283|%p138, %r282, 4, 31, -1;
	mov.b32 	%f358, %r283;
	add.f32 	%f359, %f357, %f358;
	mov.b32 	%r284, %f359;
	shfl.sync.bfly.b32	%r285|%p139, %r284, 2, 31, -1;
	mov.b32 	%f360, %r285;
	add.f32 	%f361, %f359, %f360;
	mov.b32 	%r286, %f361;
	shfl.sync.bfly.b32	%r287|%p140, %r286, 1, 31, -1;
	mov.b32 	%f362, %r287;
	add.f32 	%f31, %f361, %f362;
	@%p135 bra 	$L__BB0_49;
	ld.local.f32 	%f363, [%rd28];
	add.f32 	%f364, %f31, %f363;
	st.local.f32 	[%rd28], %f364;
$L__BB0_49:
	setp.ne.s32 	%p141, %r8, 22;
	ld.shared.f32 	%f365, [%r11+88];
	mul.f32 	%f366, %f9, %f365;
	mov.b32 	%r288, %f366;
	shfl.sync.bfly.b32	%r289|%p142, %r288, 16, 31, -1;
	mov.b32 	%f367, %r289;
	add.f32 	%f368, %f366, %f367;
	mov.b32 	%r290, %f368;
	shfl.sync.bfly.b32	%r291|%p143, %r290, 8, 31, -1;
	mov.b32 	%f369, %r291;
	add.f32 	%f370, %f368, %f369;
	mov.b32 	%r292, %f370;
	shfl.sync.bfly.b32	%r293|%p144, %r292, 4, 31, -1;
	mov.b32 	%f371, %r293;
	add.f32 	%f372, %f370, %f371;
	mov.b32 	%r294, %f372;
	shfl.sync.bfly.b32	%r295|%p145, %r294, 2, 31, -1;
	mov.b32 	%f373, %r295;
	add.f32 	%f374, %f372, %f373;
	mov.b32 	%r296, %f374;
	shfl.sync.bfly.b32	%r297|%p146, %r296, 1, 31, -1;
	mov.b32 	%f375, %r297;
	add.f32 	%f32, %f374, %f375;
	@%p141 bra 	$L__BB0_51;
	ld.local.f32 	%f376, [%rd28];
	add.f32 	%f377, %f32, %f376;
	st.local.f32 	[%rd28], %f377;
$L__BB0_51:
	setp.ne.s32 	%p147, %r8, 23;
	ld.shared.f32 	%f378, [%r11+92];
	mul.f32 	%f379, %f9, %f378;
	mov.b32 	%r298, %f379;
	shfl.sync.bfly.b32	%r299|%p148, %r298, 16, 31, -1;
	mov.b32 	%f380, %r299;
	add.f32 	%f381, %f379, %f380;
	mov.b32 	%r300, %f381;
	shfl.sync.bfly.b32	%r301|%p149, %r300, 8, 31, -1;
	mov.b32 	%f382, %r301;
	add.f32 	%f383, %f381, %f382;
	mov.b32 	%r302, %f383;
	shfl.sync.bfly.b32	%r303|%p150, %r302, 4, 31, -1;
	mov.b32 	%f384, %r303;
	add.f32 	%f385, %f383, %f384;
	mov.b32 	%r304, %f385;
	shfl.sync.bfly.b32	%r305|%p151, %r304, 2, 31, -1;
	mov.b32 	%f386, %r305;
	add.f32 	%f387, %f385, %f386;
	mov.b32 	%r306, %f387;
	shfl.sync.bfly.b32	%r307|%p152, %r306, 1, 31, -1;
	mov.b32 	%f388, %r307;
	add.f32 	%f33, %f387, %f388;
	@%p147 bra 	$L__BB0_53;
	ld.local.f32 	%f389, [%rd28];
	add.f32 	%f390, %f33, %f389;
	st.local.f32 	[%rd28], %f390;
$L__BB0_53:
	setp.ne.s32 	%p153, %r8, 24;
	ld.shared.f32 	%f391, [%r11+96];
	mul.f32 	%f392, %f9, %f391;
	mov.b32 	%r308, %f392;
	shfl.sync.bfly.b32	%r309|%p154, %r308, 16, 31, -1;
	mov.b32 	%f393, %r309;
	add.f32 	%f394, %f392, %f393;
	mov.b32 	%r310, %f394;
	shfl.sync.bfly.b32	%r311|%p155, %r310, 8, 31, -1;
	mov.b32 	%f395, %r311;
	add.f32 	%f396, %f394, %f395;
	mov.b32 	%r312, %f396;
	shfl.sync.bfly.b32	%r313|%p156, %r312, 4, 31, -1;
	mov.b32 	%f397, %r313;
	add.f32 	%f398, %f396, %f397;
	mov.b32 	%r314, %f398;
	shfl.sync.bfly.b32	%r315|%p157, %r314, 2, 31, -1;
	mov.b32 	%f399, %r315;
	add.f32 	%f400, %f398, %f399;
	mov.b32 	%r316, %f400;
	shfl.sync.bfly.b32	%r317|%p158, %r316, 1, 31, -1;
	mov.b32 	%f401, %r317;
	add.f32 	%f34, %f400, %f401;
	@%p153 bra 	$L__BB0_55;
	ld.local.f32 	%f402, [%rd28];
	add.f32 	%f403, %f34, %f402;
	st.local.f32 	[%rd28], %f403;
$L__BB0_55:
	setp.ne.s32 	%p159, %r8, 25;
	ld.shared.f32 	%f404, [%r11+100];
	mul.f32 	%f405, %f9, %f404;
	mov.b32 	%r318, %f405;
	shfl.sync.bfly.b32	%r319|%p160, %r318, 16, 31, -1;
	mov.b32 	%f406, %r319;
	add.f32 	%f407, %f405, %f406;
	mov.b32 	%r320, %f407;
	shfl.sync.bfly.b32	%r321|%p161, %r320, 8, 31, -1;
	mov.b32 	%f408, %r321;
	add.f32 	%f409, %f407, %f408;
	mov.b32 	%r322, %f409;
	shfl.sync.bfly.b32	%r323|%p162, %r322, 4, 31, -1;
	mov.b32 	%f410, %r323;
	add.f32 	%f411, %f409, %f410;
	mov.b32 	%r324, %f411;
	shfl.sync.bfly.b32	%r325|%p163, %r324, 2, 31, -1;
	mov.b32 	%f412, %r325;
	add.f32 	%f413, %f411, %f412;
	mov.b32 	%r326, %f413;
	shfl.sync.bfly.b32	%r327|%p164, %r326, 1, 31, -1;
	mov.b32 	%f414, %r327;
	add.f32 	%f35, %f413, %f414;
	@%p159 bra 	$L__BB0_57;
	ld.local.f32 	%f415, [%rd28];
	add.f32 	%f416, %f35, %f415;
	st.local.f32 	[%rd28], %f416;
$L__BB0_57:
	setp.ne.s32 	%p165, %r8, 26;
	ld.shared.f32 	%f417, [%r11+104];
	mul.f32 	%f418, %f9, %f417;
	mov.b32 	%r328, %f418;
	shfl.sync.bfly.b32	%r329|%p166, %r328, 16, 31, -1;
	mov.b32 	%f419, %r329;
	add.f32 	%f420, %f418, %f419;
	mov.b32 	%r330, %f420;
	shfl.sync.bfly.b32	%r331|%p167, %r330, 8, 31, -1;
	mov.b32 	%f421, %r331;
	add.f32 	%f422, %f420, %f421;
	mov.b32 	%r332, %f422;
	shfl.sync.bfly.b32	%r333|%p168, %r332, 4, 31, -1;
	mov.b32 	%f423, %r333;
	add.f32 	%f424, %f422, %f423;
	mov.b32 	%r334, %f424;
	shfl.sync.bfly.b32	%r335|%p169, %r334, 2, 31, -1;
	mov.b32 	%f425, %r335;
	add.f32 	%f426, %f424, %f425;
	mov.b32 	%r336, %f426;
	shfl.sync.bfly.b32	%r337|%p170, %r336, 1, 31, -1;
	mov.b32 	%f427, %r337;
	add.f32 	%f36, %f426, %f427;
	@%p165 bra 	$L__BB0_59;
	ld.local.f32 	%f428, [%rd28];
	add.f32 	%f429, %f36, %f428;
	st.local.f32 	[%rd28], %f429;
$L__BB0_59:
	setp.ne.s32 	%p171, %r8, 27;
	ld.shared.f32 	%f430, [%r11+108];
	mul.f32 	%f431, %f9, %f430;
	mov.b32 	%r338, %f431;
	shfl.sync.bfly.b32	%r339|%p172, %r338, 16, 31, -1;
	mov.b32 	%f432, %r339;
	add.f32 	%f433, %f431, %f432;
	mov.b32 	%r340, %f433;
	shfl.sync.bfly.b32	%r341|%p173, %r340, 8, 31, -1;
	mov.b32 	%f434, %r341;
	add.f32 	%f435, %f433, %f434;
	mov.b32 	%r342, %f435;
	shfl.sync.bfly.b32	%r343|%p174, %r342, 4, 31, -1;
	mov.b32 	%f436, %r343;
	add.f32 	%f437, %f435, %f436;
	mov.b32 	%r344, %f437;
	shfl.sync.bfly.b32	%r345|%p175, %r344, 2, 31, -1;
	mov.b32 	%f438, %r345;
	add.f32 	%f439, %f437, %f438;
	mov.b32 	%r346, %f439;
	shfl.sync.bfly.b32	%r347|%p176, %r346, 1, 31, -1;
	mov.b32 	%f440, %r347;
	add.f32 	%f37, %f439, %f440;
	@%p171 bra 	$L__BB0_61;
	ld.local.f32 	%f441, [%rd28];
	add.f32 	%f442, %f37, %f441;
	st.local.f32 	[%rd28], %f442;
$L__BB0_61:
	setp.ne.s32 	%p177, %r8, 28;
	ld.shared.f32 	%f443, [%r11+112];
	mul.f32 	%f444, %f9, %f443;
	mov.b32 	%r348, %f444;
	shfl.sync.bfly.b32	%r349|%p178, %r348, 16, 31, -1;
	mov.b32 	%f445, %r349;
	add.f32 	%f446, %f444, %f445;
	mov.b32 	%r350, %f446;
	shfl.sync.bfly.b32	%r351|%p179, %r350, 8, 31, -1;
	mov.b32 	%f447, %r351;
	add.f32 	%f448, %f446, %f447;
	mov.b32 	%r352, %f448;
	shfl.sync.bfly.b32	%r353|%p180, %r352, 4, 31, -1;
	mov.b32 	%f449, %r353;
	add.f32 	%f450, %f448, %f449;
	mov.b32 	%r354, %f450;
	shfl.sync.bfly.b32	%r355|%p181, %r354, 2, 31, -1;
	mov.b32 	%f451, %r355;
	add.f32 	%f452, %f450, %f451;
	mov.b32 	%r356, %f452;
	shfl.sync.bfly.b32	%r357|%p182, %r356, 1, 31, -1;
	mov.b32 	%f453, %r357;
	add.f32 	%f38, %f452, %f453;
	@%p177 bra 	$L__BB0_63;
	ld.local.f32 	%f454, [%rd28];
	add.f32 	%f455, %f38, %f454;
	st.local.f32 	[%rd28], %f455;
$L__BB0_63:
	setp.ne.s32 	%p183, %r8, 29;
	ld.shared.f32 	%f456, [%r11+116];
	mul.f32 	%f457, %f9, %f456;
	mov.b32 	%r358, %f457;
	shfl.sync.bfly.b32	%r359|%p184, %r358, 16, 31, -1;
	mov.b32 	%f458, %r359;
	add.f32 	%f459, %f457, %f458;
	mov.b32 	%r360, %f459;
	shfl.sync.bfly.b32	%r361|%p185, %r360, 8, 31, -1;
	mov.b32 	%f460, %r361;
	add.f32 	%f461, %f459, %f460;
	mov.b32 	%r362, %f461;
	shfl.sync.bfly.b32	%r363|%p186, %r362, 4, 31, -1;
	mov.b32 	%f462, %r363;
	add.f32 	%f463, %f461, %f462;
	mov.b32 	%r364, %f463;
	shfl.sync.bfly.b32	%r365|%p187, %r364, 2, 31, -1;
	mov.b32 	%f464, %r365;
	add.f32 	%f465, %f463, %f464;
	mov.b32 	%r366, %f465;
	shfl.sync.bfly.b32	%r367|%p188, %r366, 1, 31, -1;
	mov.b32 	%f466, %r367;
	add.f32 	%f39, %f465, %f466;
	@%p183 bra 	$L__BB0_65;
	ld.local.f32 	%f467, [%rd28];
	add.f32 	%f468, %f39, %f467;
	st.local.f32 	[%rd28], %f468;
$L__BB0_65:
	setp.ne.s32 	%p189, %r8, 30;
	ld.shared.f32 	%f469, [%r11+120];
	mul.f32 	%f470, %f9, %f469;
	mov.b32 	%r368, %f470;
	shfl.sync.bfly.b32	%r369|%p190, %r368, 16, 31, -1;
	mov.b32 	%f471, %r369;
	add.f32 	%f472, %f470, %f471;
	mov.b32 	%r370, %f472;
	shfl.sync.bfly.b32	%r371|%p191, %r370, 8, 31, -1;
	mov.b32 	%f473, %r371;
	add.f32 	%f474, %f472, %f473;
	mov.b32 	%r372, %f474;
	shfl.sync.bfly.b32	%r373|%p192, %r372, 4, 31, -1;
	mov.b32 	%f475, %r373;
	add.f32 	%f476, %f474, %f475;
	mov.b32 	%r374, %f476;
	shfl.sync.bfly.b32	%r375|%p193, %r374, 2, 31, -1;
	mov.b32 	%f477, %r375;
	add.f32 	%f478, %f476, %f477;
	mov.b32 	%r376, %f478;
	shfl.sync.bfly.b32	%r377|%p194, %r376, 1, 31, -1;
	mov.b32 	%f479, %r377;
	add.f32 	%f40, %f478, %f479;
	@%p189 bra 	$L__BB0_67;
	ld.local.f32 	%f480, [%rd28];
	add.f32 	%f481, %f40, %f480;
	st.local.f32 	[%rd28], %f481;
$L__BB0_67:
	setp.ne.s32 	%p195, %r8, 31;
	ld.shared.f32 	%f482, [%r11+124];
	mul.f32 	%f483, %f9, %f482;
	mov.b32 	%r378, %f483;
	shfl.sync.bfly.b32	%r379|%p196, %r378, 16, 31, -1;
	mov.b32 	%f484, %r379;
	add.f32 	%f485, %f483, %f484;
	mov.b32 	%r380, %f485;
	shfl.sync.bfly.b32	%r381|%p197, %r380, 8, 31, -1;
	mov.b32 	%f486, %r381;
	add.f32 	%f487, %f485, %f486;
	mov.b32 	%r382, %f487;
	shfl.sync.bfly.b32	%r383|%p198, %r382, 4, 31, -1;
	mov.b32 	%f488, %r383;
	add.f32 	%f489, %f487, %f488;
	mov.b32 	%r384, %f489;
	shfl.sync.bfly.b32	%r385|%p199, %r384, 2, 31, -1;
	mov.b32 	%f490, %r385;
	add.f32 	%f491, %f489, %f490;
	mov.b32 	%r386, %f491;
	shfl.sync.bfly.b32	%r387|%p200, %r386, 1, 31, -1;
	mov.b32 	%f492, %r387;
	add.f32 	%f41, %f491, %f492;
	@%p195 bra 	$L__BB0_69;
	ld.local.f32 	%f493, [%rd28];
	add.f32 	%f494, %f41, %f493;
	st.local.f32 	[%rd28], %f494;
$L__BB0_69:
	add.s32 	%r400, %r400, 1;
	add.s64 	%rd28, %rd28, 4;
	add.s32 	%r399, %r399, 32;
	setp.ne.s32 	%p201, %r400, 4;
	@%p201 bra 	$L__BB0_5;
	add.s32 	%r398, %r398, 1;
	setp.ne.s32 	%p202, %r398, 4;
	@%p202 bra 	$L__BB0_1;
	shl.b32 	%r388, %r23, 8;
	shr.u32 	%r389, %r21, 1;
	shl.b32 	%r390, %r7, 7;
	add.s32 	%r391, %r389, %r3;
	add.s32 	%r392, %r388, %r4;
	add.s32 	%r393, %r392, %r390;
	mad.lo.s32 	%r394, %r391, 7168, %r393;
	cvta.to.global.u64 	%rd19, %rd7;
	ld.local.v4.f32 	{%f495, %f496, %f497, %f498}, [%rd3];
	mul.wide.u32 	%rd20, %r394, 4;
	add.s64 	%rd21, %rd19, %rd20;
	st.global.f32 	[%rd21], %f495;
	add.s32 	%r395, %r394, 32;
	mul.wide.u32 	%rd22, %r395, 4;
	add.s64 	%rd23, %rd19, %rd22;
	st.global.f32 	[%rd23], %f496;
	add.s32 	%r396, %r394, 64;
	mul.wide.u32 	%rd24, %r396, 4;
	add.s64 	%rd25, %rd19, %rd24;
	st.global.f32 	[%rd25], %f497;
	add.s32 	%r397, %r394, 96;
	mul.wide.u32 	%rd26, %r397, 4;
	add.s64 	%rd27, %rd19, %rd26;
	st.global.f32 	[%rd27], %f498;
	ret;

}


// ===== COMPILED SASS (sm_100) =====

	.target	sm_100

	.elftype	@"ET_EXEC"


//--------------------- .note.nv.tkinfo           --------------------------
	.section	.note.nv.tkinfo,"",@"SHT_NOTE"
	.sectionflags	@"SHF_NOTE_NV_TKINFO"
	.tkinfo
        /*0018*/ 	.word	0x00000002
        /*0030*/ 	.string	""
        /*0030*/ 	.string	"ptxas"
        /*0030*/ 	.string	"Cuda compilation tools, release 13.0, V13.0.88"
        /*0030*/ 	.string	"Build cuda_13.0.r13.0/compiler.36424714_0"
        /*0030*/ 	.string	"-arch sm_100 -m 64 "



//--------------------- .note.nv.cuinfo           --------------------------
	.section	.note.nv.cuinfo,"",@"SHT_NOTE"
	.sectionflags	@"SHF_NOTE_NV_CUINFO"
        /*0018*/ 	.short	0x0002
        /*001a*/ 	.short	0x0064
        /*001c*/ 	.short	0x0082
	.zero		2


//--------------------- .nv.info                  --------------------------
	.section	.nv.info,"",@"SHT_CUDA_INFO"
	.align	4


	//----- nvinfo : EIATTR_REGCOUNT
	.align		4
        /*0000*/ 	.byte	0x04, 0x2f
        /*0002*/ 	.short	(.L_1 - .L_0)
	.align		4
.L_0:
        /*0004*/ 	.word	index@(DepthConvFused_2_kernel0)
        /*0008*/ 	.word	0x00000020


	//----- nvinfo : EIATTR_FRAME_SIZE
	.align		4
.L_1:
        /*000c*/ 	.byte	0x04, 0x11
        /*000e*/ 	.short	(.L_3 - .L_2)
	.align		4
.L_2:
        /*0010*/ 	.word	index@(DepthConvFused_2_kernel0)
        /*0014*/ 	.word	0x00000000


	//----- nvinfo : EIATTR_MIN_STACK_SIZE
	.align		4
.L_3:
        /*0018*/ 	.byte	0x04, 0x12
        /*001a*/ 	.short	(.L_5 - .L_4)
	.align		4
.L_4:
        /*001c*/ 	.word	index@(DepthConvFused_2_kernel0)
        /*0020*/ 	.word	0x00000000
.L_5:


//--------------------- .nv.compat                --------------------------
	.section	.nv.compat,"",@"SHT_CUDA_COMPAT_INFO"
	.align	4
        /*0000*/ 	.byte	0x02, 0x09, 0x00, 0x00, 0x02, 0x02, 0x01, 0x00, 0x02, 0x05, 0x05, 0x00, 0x03, 0x07, 0x01, 0x01
        /*0010*/ 	.byte	0x02, 0x03, 0x00, 0x00, 0x02, 0x06, 0x01, 0x00, 0x04, 0x0b, 0x08, 0x00, 0x09, 0x00, 0x00, 0x00
        /*0020*/ 	.byte	0x00, 0x00, 0x00, 0x00


//--------------------- .nv.info.DepthConvFused_2_kernel0 --------------------------
	.section	.nv.info.DepthConvFused_2_kernel0,"",@"SHT_CUDA_INFO"
	.sectionflags	@""
	.align	4


	//----- nvinfo : EIATTR_CUDA_API_VERSION
	.align		4
        /*0000*/ 	.byte	0x04, 0x37
        /*0002*/ 	.short	(.L_7 - .L_6)
.L_6:
        /*0004*/ 	.word	0x00000082


	//----- nvinfo : EIATTR_KPARAM_INFO
	.align		4
.L_7:
        /*0008*/ 	.byte	0x04, 0x17
        /*000a*/ 	.short	(.L_9 - .L_8)
.L_8:
        /*000c*/ 	.word	0x00000000
        /*0010*/ 	.short	0x0004
        /*0012*/ 	.short	0x0020
        /*0014*/ 	.byte	0x00, 0xf5, 0x21, 0x00


	//----- nvinfo : EIATTR_KPARAM_INFO
	.align		4
.L_9:
        /*0018*/ 	.byte	0x04, 0x17
        /*001a*/ 	.short	(.L_11 - .L_10)
.L_10:
        /*001c*/ 	.word	0x00000000
        /*0020*/ 	.short	0x0003
        /*0022*/ 	.short	0x0018
        /*0024*/ 	.byte	0x00, 0xf5, 0x21, 0x00


	//----- nvinfo : EIATTR_KPARAM_INFO
	.align		4
.L_11:
        /*0028*/ 	.byte	0x04, 0x17
        /*002a*/ 	.short	(.L_13 - .L_12)
.L_12:
        /*002c*/ 	.word	0x00000000
        /*0030*/ 	.short	0x0002
        /*0032*/ 	.short	0x0010
        /*0034*/ 	.byte	0x00, 0xf5, 0x21, 0x00


	//----- nvinfo : EIATTR_KPARAM_INFO
	.align		4
.L_13:
        /*0038*/ 	.byte	0x04, 0x17
        /*003a*/ 	.short	(.L_15 - .L_14)
.L_14:
        /*003c*/ 	.word	0x00000000
        /*0040*/ 	.short	0x0001
        /*0042*/ 	.short	0x0008
        /*0044*/ 	.byte	0x00, 0xf5, 0x21, 0x00


	//----- nvinfo : EIATTR_KPARAM_INFO
	.align		4
.L_15:
        /*0048*/ 	.byte	0x04, 0x17
        /*004a*/ 	.short	(.L_17 - .L_16)
.L_16:
        /*004c*/ 	.word	0x00000000
        /*0050*/ 	.short	0x0000
        /*0052*/ 	.short	0x0000
        /*0054*/ 	.byte	0x00, 0xf5, 0x21, 0x00


	//----- nvinfo : EIATTR_SPARSE_MMA_MASK
	.align		4
.L_17:
        /*0058*/ 	.byte	0x03, 0x50
        /*005a*/ 	.short	0x0000


	//----- nvinfo : EIATTR_MAXREG_COUNT
	.align		4
        /*005c*/ 	.byte	0x03, 0x1b
        /*005e*/ 	.short	0x00ff


	//----- nvinfo : EIATTR_NUM_BARRIERS
	.align		4
        /*0060*/ 	.byte	0x02, 0x4c
        /*0062*/ 	.byte	0x01
	.zero		1


	//----- nvinfo : EIATTR_MERCURY_ISA_VERSION
	.align		4
        /*0064*/ 	.byte	0x03, 0x5f
        /*0066*/ 	.short	0x0101


	//----- nvinfo : EIATTR_COOP_GROUP_MASK_REGIDS
	.align		4
        /*0068*/ 	.byte	0x04, 0x29
        /*006a*/ 	.short	(.L_19 - .L_18)


	//   ....[0]....
.L_18:
        /*006c*/ 	.word	0xffffffff


	//   ....[1]....
        /*0070*/ 	.word	0xffffffff


	//   ....[2]....
        /*0074*/ 	.word	0xffffffff


	//   ....[3]....
        /*0078*/ 	.word	0xffffffff


	//   ....[4]....
        /*007c*/ 	.word	0xffffffff


	//   ....[5]....
        /*0080*/ 	.word	0xffffffff


	//   ....[6]....
        /*0084*/ 	.word	0xffffffff


	//   ....[7]....
        /*0088*/ 	.word	0xffffffff


	//   ....[8]....
        /*008c*/ 	.word	0xffffffff


	//   ....[9]....
        /*0090*/ 	.word	0xffffffff


	//   ....[10]....
        /*0094*/ 	.word	0xffffffff


	//   ....[11]....
        /*0098*/ 	.word	0xffffffff


	//   ....[12]....
        /*009c*/ 	.word	0xffffffff


	//   ....[13]....
        /*00a0*/ 	.word	0xffffffff


	//   ....[14]....
        /*00a4*/ 	.word	0xffffffff


	//   ....[15]....
        /*00a8*/ 	.word	0xffffffff


	//   ....[16]....
        /*00ac*/ 	.word	0xffffffff


	//   ....[17]....
        /*00b0*/ 	.word	0xffffffff


	//   ....[18]....
        /*00b4*/ 	.word	0xffffffff


	//   ....[19]....
        /*00b8*/ 	.word	0xffffffff


	//   ....[20]....
        /*00bc*/ 	.word	0xffffffff


	//   ....[21]....
        /*00c0*/ 	.word	0xffffffff


	//   ....[22]....
        /*00c4*/ 	.word	0xffffffff


	//   ....[23]....
        /*00c8*/ 	.word	0xffffffff


	//   ....[24]....
        /*00cc*/ 	.word	0xffffffff


	//   ....[25]....
        /*00d0*/ 	.word	0xffffffff


	//   ....[26]....
        /*00d4*/ 	.word	0xffffffff


	//   ....[27]....
        /*00d8*/ 	.word	0xffffffff


	//   ....[28]....
        /*00dc*/ 	.word	0xffffffff


	//   ....[29]....
        /*00e0*/ 	.word	0xffffffff


	//   ....[30]....
        /*00e4*/ 	.word	0xffffffff


	//   ....[31]....
        /*00e8*/ 	.word	0xffffffff


	//   ....[32]....
        /*00ec*/ 	.word	0xffffffff


	//   ....[33]....
        /*00f0*/ 	.word	0xffffffff


	//   ....[34]....
        /*00f4*/ 	.word	0xffffffff


	//   ....[35]....
        /*00f8*/ 	.word	0xffffffff


	//   ....[36]....
        /*00fc*/ 	.word	0xffffffff


	//   ....[37]....
        /*0100*/ 	.word	0xffffffff


	//   ....[38]....
        /*0104*/ 	.word	0xffffffff


	//   ....[39]....
        /*0108*/ 	.word	0xffffffff


	//   ....[40]....
        /*010c*/ 	.word	0xffffffff


	//   ....[41]....
        /*0110*/ 	.word	0xffffffff


	//   ....[42]....
        /*0114*/ 	.word	0xffffffff


	//   ....[43]....
        /*0118*/ 	.word	0xffffffff


	//   ....[44]....
        /*011c*/ 	.word	0xffffffff


	//   ....[45]....
        /*0120*/ 	.word	0xffffffff


	//   ....[46]....
        /*0124*/ 	.word	0xffffffff


	//   ....[47]....
        /*0128*/ 	.word	0xffffffff


	//   ....[48]....
        /*012c*/ 	.word	0xffffffff


	//   ....[49]....
        /*0130*/ 	.word	0xffffffff


	//   ....[50]....
        /*0134*/ 	.word	0xffffffff


	//   ....[51]....
        /*0138*/ 	.word	0xffffffff


	//   ....[52]....
        /*013c*/ 	.word	0xffffffff


	//   ....[53]....
        /*0140*/ 	.word	0xffffffff


	//   ....[54]....
        /*0144*/ 	.word	0xffffffff


	//   ....[55]....
        /*0148*/ 	.word	0xffffffff


	//   ....[56]....
        /*014c*/ 	.word	0xffffffff


	//   ....[57]....
        /*0150*/ 	.word	0xffffffff


	//   ....[58]....
        /*0154*/ 	.word	0xffffffff


	//   ....[59]....
        /*0158*/ 	.word	0xffffffff


	//   ....[60]....
        /*015c*/ 	.word	0xffffffff


	//   ....[61]....
        /*0160*/ 	.word	0xffffffff


	//   ....[62]....
        /*0164*/ 	.word	0xffffffff


	//   ....[63]....
        /*0168*/ 	.word	0xffffffff


	//   ....[64]....
        /*016c*/ 	.word	0xffffffff


	//   ....[65]....
        /*0170*/ 	.word	0xffffffff


	//   ....[66]....
        /*0174*/ 	.word	0xffffffff


	//   ....[67]....
        /*0178*/ 	.word	0xffffffff


	//   ....[68]....
        /*017c*/ 	.word	0xffffffff


	//   ....[69]....
        /*0180*/ 	.word	0xffffffff


	//   ....[70]....
        /*0184*/ 	.word	0xffffffff


	//   ....[71]....
        /*0188*/ 	.word	0xffffffff


	//   ....[72]....
        /*018c*/ 	.word	0xffffffff


	//   ....[73]....
        /*0190*/ 	.word	0xffffffff


	//   ....[74]....
        /*0194*/ 	.word	0xffffffff


	//   ....[75]....
        /*0198*/ 	.word	0xffffffff


	//   ....[76]....
        /*019c*/ 	.word	0xffffffff


	//   ....[77]....
        /*01a0*/ 	.word	0xffffffff


	//   ....[78]....
        /*01a4*/ 	.word	0xffffffff


	//   ....[79]....
        /*01a8*/ 	.word	0xffffffff


	//   ....[80]....
        /*01ac*/ 	.word	0xffffffff


	//   ....[81]....
        /*01b0*/ 	.word	0xffffffff


	//   ....[82]....
        /*01b4*/ 	.word	0xffffffff


	//   ....[83]....
        /*01b8*/ 	.word	0xffffffff


	//   ....[84]....
        /*01bc*/ 	.word	0xffffffff


	//   ....[85]....
        /*01c0*/ 	.word	0xffffffff


	//   ....[86]....
        /*01c4*/ 	.word	0xffffffff


	//   ....[87]....
        /*01c8*/ 	.word	0xffffffff


	//   ....[88]....
        /*01cc*/ 	.word	0xffffffff


	//   ....[89]....
        /*01d0*/ 	.word	0xffffffff


	//   ....[90]....
        /*01d4*/ 	.word	0xffffffff


	//   ....[91]....
        /*01d8*/ 	.word	0xffffffff


	//   ....[92]....
        /*01dc*/ 	.word	0xffffffff


	//   ....[93]....
        /*01e0*/ 	.word	0xffffffff


	//   ....[94]....
        /*01e4*/ 	.word	0xffffffff


	//   ....[95]....
        /*01e8*/ 	.word	0xffffffff


	//   ....[96]....
        /*01ec*/ 	.word	0xffffffff


	//   ....[97]....
        /*01f0*/ 	.word	0xffffffff


	//   ....[98]....
        /*01f4*/ 	.word	0xffffffff


	//   ....[99]....
        /*01f8*/ 	.word	0xffffffff


	//   ....[100]....
        /*01fc*/ 	.word	0xffffffff


	//   ....[101]....
        /*0200*/ 	.word	0xffffffff


	//   ....[102]....
        /*0204*/ 	.word	0xffffffff


	//   ....[103]....
        /*0208*/ 	.word	0xffffffff


	//   ....[104]....
        /*020c*/ 	.word	0xffffffff


	//   ....[105]....
        /*0210*/ 	.word	0xffffffff


	//   ....[106]....
        /*0214*/ 	.word	0xffffffff


	//   ....[107]....
        /*0218*/ 	.word	0xffffffff


	//   ....[108]....
        /*021c*/ 	.word	0xffffffff


	//   ....[109]....
        /*0220*/ 	.word	0xffffffff


	//   ....[110]....
        /*0224*/ 	.word	0xffffffff


	//   ....[111]....
        /*0228*/ 	.word	0xffffffff


	//   ....[112]....
        /*022c*/ 	.word	0xffffffff


	//   ....[113]....
        /*0230*/ 	.word	0xffffffff


	//   ....[114]....
        /*0234*/ 	.word	0xffffffff


	//   ....[115]....
        /*0238*/ 	.word	0xffffffff


	//   ....[116]....
        /*023c*/ 	.word	0xffffffff


	//   ....[117]....
        /*0240*/ 	.word	0xffffffff


	//   ....[118]....
        /*0244*/ 	.word	0xffffffff


	//   ....[119]....
        /*0248*/ 	.word	0xffffffff


	//   ....[120]....
        /*024c*/ 	.word	0xffffffff


	//   ....[121]....
        /*0250*/ 	.word	0xffffffff


	//   ....[122]....
        /*0254*/ 	.word	0xffffffff


	//   ....[123]....
        /*0258*/ 	.word	0xffffffff


	//   ....[124]....
        /*025c*/ 	.word	0xffffffff


	//   ....[125]....
        /*0260*/ 	.word	0xffffffff


	//   ....[126]....
        /*0264*/ 	.word	0xffffffff


	//   ....[127]....
        /*0268*/ 	.word	0xffffffff


	//   ....[128]....
        /*026c*/ 	.word	0xffffffff


	//   ....[129]....
        /*0270*/ 	.word	0xffffffff


	//   ....[130]....
        /*0274*/ 	.word	0xffffffff


	//   ....[131]....
        /*0278*/ 	.word	0xffffffff


	//   ....[132]....
        /*027c*/ 	.word	0xffffffff


	//   ....[133]....
        /*0280*/ 	.word	0xffffffff


	//   ....[134]....
        /*0284*/ 	.word	0xffffffff


	//   ....[135]....
        /*0288*/ 	.word	0xffffffff


	//   ....[136]....
        /*028c*/ 	.word	0xffffffff


	//   ....[137]....
        /*0290*/ 	.word	0xffffffff


	//   ....[138]....
        /*0294*/ 	.word	0xffffffff


	//   ....[139]....
        /*0298*/ 	.word	0xffffffff


	//   ....[140]....
        /*029c*/ 	.word	0xffffffff


	//   ....[141]....
        /*02a0*/ 	.word	0xffffffff


	//   ....[142]....
        /*02a4*/ 	.word	0xffffffff


	//   ....[143]....
        /*02a8*/ 	.word	0xffffffff


	//   ....[144]....
        /*02ac*/ 	.word	0xffffffff


	//   ....[145]....
        /*02b0*/ 	.word	0xffffffff


	//   ....[146]....
        /*02b4*/ 	.word	0xffffffff


	//   ....[147]....
        /*02b8*/ 	.word	0xffffffff


	//   ....[148]....
        /*02bc*/ 	.word	0xffffffff


	//   ....[149]....
        /*02c0*/ 	.word	0xffffffff


	//   ....[150]....
        /*02c4*/ 	.word	0xffffffff


	//   ....[151]....
        /*02c8*/ 	.word	0xffffffff


	//   ....[152]....
        /*02cc*/ 	.word	0xffffffff


	//   ....[153]....
        /*02d0*/ 	.word	0xffffffff


	//   ....[154]....
        /*02d4*/ 	.word	0xffffffff


	//   ....[155]....
        /*02d8*/ 	.word	0xffffffff


	//   ....[156]....
        /*02dc*/ 	.word	0xffffffff


	//   ....[157]....
        /*02e0*/ 	.word	0xffffffff


	//   ....[158]....
        /*02e4*/ 	.word	0xffffffff


	//   ....[159]....
        /*02e8*/ 	.word	0xffffffff


	//----- nvinfo : EIATTR_COOP_GROUP_INSTR_OFFSETS
	.align		4
.L_19:
        /*02ec*/ 	.byte	0x04, 0x28
        /*02ee*/ 	.short	(.L_21 - .L_20)


	//   ....[0]....
.L_20:
        /*02f0*/ 	.word	0x00000700


	//   ....[1]....
        /*02f4*/ 	.word	0x00000720


	//   ....[2]....
        /*02f8*/ 	.word	0x00000740


	//   ....[3]....
        /*02fc*/ 	.word	0x00000760


	//   ....[4]....
        /*0300*/ 	.word	0x00000780


	//   ....[5]....
        /*0304*/ 	.word	0x00000890


	//   ....[6]....
        /*0308*/ 	.word	0x000008e0


	//   ....[7]....
        /*030c*/ 	.word	0x00000900


	//   ....[8]....
        /*0310*/ 	.word	0x00000920


	//   ....[9]....
        /*0314*/ 	.word	0x00000940


	//   ....[10]....
        /*0318*/ 	.word	0x00000a50


	//   ....[11]....
        /*031c*/ 	.word	0x00000aa0


	//   ....[12]....
        /*0320*/ 	.word	0x00000ac0


	//   ....[13]....
        /*0324*/ 	.word	0x00000ae0


	//   ....[14]....
        /*0328*/ 	.word	0x00000b00


	//   ....[15]....
        /*032c*/ 	.word	0x00000c10


	//   ....[16]....
        /*0330*/ 	.word	0x00000c50


	//   ....[17]....
        /*0334*/ 	.word	0x00000c70


	//   ....[18]....
        /*0338*/ 	.word	0x00000ca0


	//   ....[19]....
        /*033c*/ 	.word	0x00000cc0


	//   ....[20]....
        /*0340*/ 	.word	0x00000de0


	//   ....[21]....
        /*0344*/ 	.word	0x00000e30


	//   ....[22]....
        /*0348*/ 	.word	0x00000e50


	//   ....[23]....
        /*034c*/ 	.word	0x00000e70


	//   ....[24]....
        /*0350*/ 	.word	0x00000e90


	//   ....[25]....
        /*0354*/ 	.word	0x00000fa0


	//   ....[26]....
        /*0358*/ 	.word	0x00000ff0


	//   ....[27]....
        /*035c*/ 	.word	0x00001010


	//   ....[28]....
        /*0360*/ 	.word	0x00001030


	//   ....[29]....
        /*0364*/ 	.word	0x00001050


	//   ....[30]....
        /*0368*/ 	.word	0x00001160


	//   ....[31]....
        /*036c*/ 	.word	0x000011b0


	//   ....[32]....
        /*0370*/ 	.word	0x000011d0


	//   ....[33]....
        /*0374*/ 	.word	0x000011f0


	//   ....[34]....
        /*0378*/ 	.word	0x00001210


	//   ....[35]....
        /*037c*/ 	.word	0x00001320


	//   ....[36]....
        /*0380*/ 	.word	0x00001360


	//   ....[37]....
        /*0384*/ 	.word	0x00001380


	//   ....[38]....
        /*0388*/ 	.word	0x000013b0


	//   ....[39]....
        /*038c*/ 	.word	0x000013d0


	//   ....[40]....
        /*0390*/ 	.word	0x000014f0


	//   ....[41]....
        /*0394*/ 	.word	0x00001540


	//   ....[42]....
        /*0398*/ 	.word	0x00001560


	//   ....[43]....
        /*039c*/ 	.word	0x00001580


	//   ....[44]....
        /*03a0*/ 	.word	0x000015a0


	//   ....[45]....
        /*03a4*/ 	.word	0x000016b0


	//   ....[46]....
        /*03a8*/ 	.word	0x00001700


	//   ....[47]....
        /*03ac*/ 	.word	0x00001720


	//   ....[48]....
        /*03b0*/ 	.word	0x00001740


	//   ....[49]....
        /*03b4*/ 	.word	0x00001760


	//   ....[50]....
        /*03b8*/ 	.word	0x00001870


	//   ....[51]....
        /*03bc*/ 	.word	0x000018c0


	//   ....[52]....
        /*03c0*/ 	.word	0x000018e0


	//   ....[53]....
        /*03c4*/ 	.word	0x00001900


	//   ....[54]....
        /*03c8*/ 	.word	0x00001920


	//   ....[55]....
        /*03cc*/ 	.word	0x00001a30


	//   ....[56]....
        /*03d0*/ 	.word	0x00001a70


	//   ....[57]....
        /*03d4*/ 	.word	0x00001a90


	//   ....[58]....
        /*03d8*/ 	.word	0x00001ac0


	//   ....[59]....
        /*03dc*/ 	.word	0x00001ae0


	//   ....[60]....
        /*03e0*/ 	.word	0x00001c00


	//   ....[61]....
        /*03e4*/ 	.word	0x00001c50


	//   ....[62]....
        /*03e8*/ 	.word	0x00001c70


	//   ....[63]....
        /*03ec*/ 	.word	0x00001c90


	//   ....[64]....
        /*03f0*/ 	.word	0x00001cb0


	//   ....[65]....
        /*03f4*/ 	.word	0x00001dc0


	//   ....[66]....
        /*03f8*/ 	.word	0x00001e10


	//   ....[67]....
        /*03fc*/ 	.word	0x00001e30


	//   ....[68]....
        /*0400*/ 	.word	0x00001e50


	//   ....[69]....
        /*0404*/ 	.word	0x00001e70


	//   ....[70]....
        /*0408*/ 	.word	0x00001f80


	//   ....[71]....
        /*040c*/ 	.word	0x00001fd0


	//   ....[72]....
        /*0410*/ 	.word	0x00001ff0


	//   ....[73]....
        /*0414*/ 	.word	0x00002010


	//   ....[74]....
        /*0418*/ 	.word	0x00002030


	//   ....[75]....
        /*041c*/ 	.word	0x00002140


	//   ....[76]....
        /*0420*/ 	.word	0x00002180


	//   ....[77]....
        /*0424*/ 	.word	0x000021a0


	//   ....[78]....
        /*0428*/ 	.word	0x000021d0


	//   ....[79]....
        /*042c*/ 	.word	0x000021f0


	//   ....[80]....
        /*0430*/ 	.word	0x00002310


	//   ....[81]....
        /*0434*/ 	.word	0x00002360


	//   ....[82]....
        /*0438*/ 	.word	0x00002380


	//   ....[83]....
        /*043c*/ 	.word	0x000023a0


	//   ....[84]....
        /*0440*/ 	.word	0x000023c0


	//   ....[85]....
        /*0444*/ 	.word	0x000024d0


	//   ....[86]....
        /*0448*/ 	.word	0x00002520


	//   ....[87]....
        /*044c*/ 	.word	0x00002540


	//   ....[88]....
        /*0450*/ 	.word	0x00002560


	//   ....[89]....
        /*0454*/ 	.word	0x00002580


	//   ....[90]....
        /*0458*/ 	.word	0x00002690


	//   ....[91]....
        /*045c*/ 	.word	0x000026e0


	//   ....[92]....
        /*0460*/ 	.word	0x00002700


	//   ....[93]....
        /*0464*/ 	.word	0x00002720


	//   ....[94]....
        /*0468*/ 	.word	0x00002740


	//   ....[95]....
        /*046c*/ 	.word	0x00002850


	//   ....[96]....
        /*0470*/ 	.word	0x00002890


	//   ....[97]....
        /*0474*/ 	.word	0x000028b0


	//   ....[98]....
        /*0478*/ 	.word	0x000028e0


	//   ....[99]....
        /*047c*/ 	.word	0x00002900


	//   ....[100]....
        /*0480*/ 	.word	0x00002a20


	//   ....[101]....
        /*0484*/ 	.word	0x00002a70


	//   ....[102]....
        /*0488*/ 	.word	0x00002a90


	//   ....[103]....
        /*048c*/ 	.word	0x00002ab0


	//   ....[104]....
        /*0490*/ 	.word	0x00002ad0


	//   ....[105]....
        /*0494*/ 	.word	0x00002be0


	//   ....[106]....
        /*0498*/ 	.word	0x00002c30


	//   ....[107]....
        /*049c*/ 	.word	0x00002c50


	//   ....[108]....
        /*04a0*/ 	.word	0x00002c70


	//   ....[109]....
        /*04a4*/ 	.word	0x00002c90


	//   ....[110]....
        /*04a8*/ 	.word	0x00002da0


	//   ....[111]....
        /*04ac*/ 	.word	0x00002df0


	//   ....[112]....
        /*04b0*/ 	.word	0x00002e10


	//   ....[113]....
        /*04b4*/ 	.word	0x00002e30


	//   ....[114]....
        /*04b8*/ 	.word	0x00002e50


	//   ....[115]....
        /*04bc*/ 	.word	0x00002f60


	//   ....[116]....
        /*04c0*/ 	.word	0x00002fa0


	//   ....[117]....
        /*04c4*/ 	.word	0x00002fc0


	//   ....[118]....
        /*04c8*/ 	.word	0x00002ff0


	//   ....[119]....
        /*04cc*/ 	.word	0x00003010


	//   ....[120]....
        /*04d0*/ 	.word	0x00003130


	//   ....[121]....
        /*04d4*/ 	.word	0x00003180


	//   ....[122]....
        /*04d8*/ 	.word	0x000031a0


	//   ....[123]....
        /*04dc*/ 	.word	0x000031c0


	//   ....[124]....
        /*04e0*/ 	.word	0x000031e0


	//   ....[125]....
        /*04e4*/ 	.word	0x000032f0


	//   ....[126]....
        /*04e8*/ 	.word	0x00003340


	//   ....[127]....
        /*04ec*/ 	.word	0x00003360


	//   ....[128]....
        /*04f0*/ 	.word	0x00003380


	//   ....[129]....
        /*04f4*/ 	.word	0x000033a0


	//   ....[130]....
        /*04f8*/ 	.word	0x000034b0


	//   ....[131]....
        /*04fc*/ 	.word	0x00003500


	//   ....[132]....
        /*0500*/ 	.word	0x00003520


	//   ....[133]....
        /*0504*/ 	.word	0x00003540


	//   ....[134]....
        /*0508*/ 	.word	0x00003560


	//   ....[135]....
        /*050c*/ 	.word	0x00003670


	//   ....[136]....
        /*0510*/ 	.word	0x000036b0


	//   ....[137]....
        /*0514*/ 	.word	0x000036d0


	//   ....[138]....
        /*0518*/ 	.word	0x00003700


	//   ....[139]....
        /*051c*/ 	.word	0x00003720


	//   ....[140]....
        /*0520*/ 	.word	0x00003840


	//   ....[141]....
        /*0524*/ 	.word	0x00003890


	//   ....[142]....
        /*0528*/ 	.word	0x000038b0


	//   ....[143]....
        /*052c*/ 	.word	0x000038d0


	//   ....[144]....
        /*0530*/ 	.word	0x000038f0


	//   ....[145]....
        /*0534*/ 	.word	0x00003a00


	//   ....[146]....
        /*0538*/ 	.word	0x00003a50


	//   ....[147]....
        /*053c*/ 	.word	0x00003a70


	//   ....[148]....
        /*0540*/ 	.word	0x00003a90


	//   ....[149]....
        /*0544*/ 	.word	0x00003ab0


	//   ....[150]....
        /*0548*/ 	.word	0x00003bc0


	//   ....[151]....
        /*054c*/ 	.word	0x00003c10


	//   ....[152]....
        /*0550*/ 	.word	0x00003c30


	//   ....[153]....
        /*0554*/ 	.word	0x00003c50


	//   ....[154]....
        /*0558*/ 	.word	0x00003c70


	//   ....[155]....
        /*055c*/ 	.word	0x00003d80


	//   ....[156]....
        /*0560*/ 	.word	0x00003de0


	//   ....[157]....
        /*0564*/ 	.word	0x00003e00


	//   ....[158]....
        /*0568*/ 	.word	0x00003e20


	//   ....[159]....
        /*056c*/ 	.word	0x00003e40


	//----- nvinfo : EIATTR_VRC_CTA_INIT_COUNT
	.align		4
.L_21:
        /*0570*/ 	.byte	0x02, 0x4a
	.zero		1
	.zero		1


	//----- nvinfo : EIATTR_EXIT_INSTR_OFFSETS
	.align		4
        /*0574*/ 	.byte	0x04, 0x1c
        /*0576*/ 	.short	(.L_23 - .L_22)


	//   ....[0]....
.L_22:
        /*0578*/ 	.word	0x000040f0


	//----- nvinfo : EIATTR_CRS_STACK_SIZE
	.align		4
.L_23:
        /*057c*/ 	.byte	0x04, 0x1e
        /*057e*/ 	.short	(.L_25 - .L_24)
.L_24:
        /*0580*/ 	.word	0x00000000


	//----- nvinfo : EIATTR_CBANK_PARAM_SIZE
	.align		4
.L_25:
        /*0584*/ 	.byte	0x03, 0x19
        /*0586*/ 	.short	0x0028


	//----- nvinfo : EIATTR_PARAM_CBANK
	.align		4
        /*0588*/ 	.byte	0x04, 0x0a
        /*058a*/ 	.short	(.L_27 - .L_26)
	.align		4
.L_26:
        /*058c*/ 	.word	index@(.nv.constant0.DepthConvFused_2_kernel0)
        /*0590*/ 	.short	0x0380
        /*0592*/ 	.short	0x0028


	//----- nvinfo : EIATTR_SW_WAR
	.align		4
.L_27:
        /*0594*/ 	.byte	0x04, 0x36
        /*0596*/ 	.short	(.L_29 - .L_28)
.L_28:
        /*0598*/ 	.word	0x00000008
.L_29:


//--------------------- .nv.callgraph             --------------------------
	.section	.nv.callgraph,"",@"SHT_CUDA_CALLGRAPH"
	.align	4
	.sectionentsize	8
	.align		4
        /*0000*/ 	.word	0x00000000
	.align		4
        /*0004*/ 	.word	0xffffffff
	.align		4
        /*0008*/ 	.word	0x00000000
	.align		4
        /*000c*/ 	.word	0xfffffffe
	.align		4
        /*0010*/ 	.word	0x00000000
	.align		4
        /*0014*/ 	.word	0xfffffffd
	.align		4
        /*0018*/ 	.word	0x00000000
	.align		4
        /*001c*/ 	.word	0xfffffffc


//--------------------- .text.DepthConvFused_2_kernel0 --------------------------
	.section	.text.DepthConvFused_2_kernel0,"ax",@progbits
	.align	128
        .global         DepthConvFused_2_kernel0
        .type           DepthConvFused_2_kernel0,@function
        .size           DepthConvFused_2_kernel0,(.L_x_67 - DepthConvFused_2_kernel0)
        .other          DepthConvFused_2_kernel0,@"STO_CUDA_ENTRY STV_DEFAULT"
DepthConvFused_2_kernel0:
.text.DepthConvFused_2_kernel0:
[----:B------:R-:W-:Y:S01]  /*0000*/  LDC R1, c[0x0][0x37c] ;  /* 0x0000df00ff017b82 */ /* 0x000fe20000000800 */
[----:B------:R-:W0:Y:S01]  /*0010*/  S2R R6, SR_CTAID.X ;  /* 0x0000000000067919 */ /* 0x000e220000002500 */
[----:B------:R-:W-:Y:S01]  /*0020*/  MOV R8, 0x400 ;  /* 0x0000040000087802 */ /* 0x000fe20000000f00 */
[----:B------:R-:W1:Y:S01]  /*0030*/  LDCU.64 UR6, c[0x0][0x390] ;  /* 0x00007200ff0677ac */ /* 0x000e620008000a00 */
[----:B------:R-:W-:Y:S01]  /*0040*/  MOV R20, RZ ;  /* 0x000000ff00147202 */ /* 0x000fe20000000f00 */
[----:B------:R-:W2:Y:S01]  /*0050*/  S2R R0, SR_TID.Y ;  /* 0x0000000000007919 */ /* 0x000ea20000002200 */
[----:B------:R-:W3:Y:S01]  /*0060*/  LDCU.64 UR8, c[0x0][0x358] ;  /* 0x00006b00ff0877ac */ /* 0x000ee20008000a00 */
[----:B------:R-:W4:Y:S01]  /*0070*/  S2R R9, SR_CgaCtaId ;  /* 0x0000000000097919 */ /* 0x000f220000008800 */
[----:B------:R-:W5:Y:S01]  /*0080*/  S2R R5, SR_TID.X ;  /* 0x0000000000057919 */ /* 0x000f620000002100 */
[----:B-1----:R-:W-:-:S04]  /*0090*/  UIADD3 UR5, UP0, UPT, UR6, 0x2000, URZ ;  /* 0x0000200006057890 */ /* 0x002fc8000ff1e0ff */
[----:B------:R-:W-:Y:S01]  /*00a0*/  UIADD3.X UR6, UPT, UPT, URZ, UR7, URZ, UP0, !UPT ;  /* 0x00000007ff067290 */ /* 0x000fe200087fe4ff */
[----:B0-----:R-:W-:Y:S01]  /*00b0*/  IMAD.HI.U32 R2, R6, -0x6db6db6d, RZ ;  /* 0x9249249306027827 */ /* 0x001fe200078e00ff */
[----:B--2---:R-:W-:-:S04]  /*00c0*/  SHF.L.U32 R4, R0, 0x5, RZ ;  /* 0x0000000500047819 */ /* 0x004fc800000006ff */
[----:B------:R-:W-:Y:S02]  /*00d0*/  SHF.R.U32.HI R3, RZ, 0x4, R2 ;  /* 0x00000004ff037819 */ /* 0x000fe40000011602 */
[C---:B------:R-:W-:Y:S02]  /*00e0*/  IADD3 R2, PT, PT, -R0.reuse, 0x39, RZ ;  /* 0x0000003900027810 */ /* 0x040fe40007ffe1ff */
[C---:B------:R-:W-:Y:S01]  /*00f0*/  SHF.L.U32 R7, R3.reuse, 0x1, RZ ;  /* 0x0000000103077819 */ /* 0x040fe200000006ff */
[----:B------:R-:W-:Y:S01]  /*0100*/  IMAD R11, R3, -0x1c, R6 ;  /* 0xffffffe4030b7824 */ /* 0x000fe200078e0206 */
[----:B----4-:R-:W-:Y:S02]  /*0110*/  LEA R8, R9, R8, 0x18 ;  /* 0x0000000809087211 */ /* 0x010fe400078ec0ff */
[----:B------:R-:W-:Y:S01]  /*0120*/  ISETP.GE.AND P0, PT, R7, R2, PT ;  /* 0x000000020700720c */ /* 0x000fe20003f06270 */
[----:B------:R-:W-:Y:S01]  /*0130*/  IMAD.SHL.U32 R2, R0, 0x40, RZ ;  /* 0x0000004000027824 */ /* 0x000fe200078e00ff */
[----:B-----5:R-:W-:Y:S01]  /*0140*/  SHF.R.U32.HI R9, RZ, 0x3, R5 ;  /* 0x00000003ff097819 */ /* 0x020fe20000011605 */
[----:B------:R-:W-:Y:S01]  /*0150*/  IMAD.SHL.U32 R13, R11, 0x2, RZ ;  /* 0x000000020b0d7824 */ /* 0x000fe200078e00ff */
[----:B------:R-:W-:Y:S01]  /*0160*/  LOP3.LUT R23, R4, 0x20, RZ, 0xc0, !PT ;  /* 0x0000002004177812 */ /* 0x000fe200078ec0ff */
[----:B------:R-:W-:Y:S01]  /*0170*/  IMAD R21, R5, 0x90, R8 ;  /* 0x0000009005157824 */ /* 0x000fe200078e0208 */
[----:B------:R-:W-:-:S02]  /*0180*/  LOP3.LUT R10, R2, 0xff80, RZ, 0xc0, !PT ;  /* 0x0000ff80020a7812 */ /* 0x000fc400078ec0ff */
[----:B------:R-:W-:Y:S02]  /*0190*/  IADD3 R4, PT, PT, -R9, 0x39, RZ ;  /* 0x0000003909047810 */ /* 0x000fe40007ffe1ff */
[----:B------:R-:W-:Y:S01]  /*01a0*/  IADD3 R23, PT, PT, R10, R23, R5 ;  /* 0x000000170a177210 */ /* 0x000fe20007ffe005 */
[C---:B------:R-:W-:Y:S01]  /*01b0*/  IMAD R10, R0.reuse, 0x1c, R11 ;  /* 0x0000001c000a7824 */ /* 0x040fe200078e020b */
[----:B------:R-:W-:Y:S02]  /*01c0*/  IADD3 R2, PT, PT, -R0, 0x1, RZ ;  /* 0x0000000100027810 */ /* 0x000fe40007ffe1ff */
[----:B------:R-:W-:Y:S01]  /*01d0*/  ISETP.GE.AND P1, PT, R13, R4, PT ;  /* 0x000000040d00720c */ /* 0x000fe20003f26270 */
[----:B------:R-:W-:Y:S01]  /*01e0*/  IMAD R10, R3, 0x38, R10 ;  /* 0x00000038030a7824 */ /* 0x000fe200078e020a */
[C---:B------:R-:W-:Y:S01]  /*01f0*/  SHF.L.U32 R4, R5.reuse, 0x2, RZ ;  /* 0x0000000205047819 */ /* 0x040fe200000006ff */
[----:B------:R-:W-:Y:S01]  /*0200*/  IMAD.SHL.U32 R3, R5, 0x10, RZ ;  /* 0x0000001005037824 */ /* 0x000fe200078e00ff */
[----:B------:R-:W-:Y:S01]  /*0210*/  ISETP.LE.AND P0, PT, R2, R7, !P0 ;  /* 0x000000070200720c */ /* 0x000fe20004703270 */
[----:B------:R-:W-:Y:S01]  /*0220*/  IMAD R23, R23, 0x4, R8 ;  /* 0x0000000417177824 */ /* 0x000fe200078e0208 */
[----:B------:R-:W-:-:S02]  /*0230*/  LOP3.LUT R7, R4, 0xfe0, RZ, 0xc0, !PT ;  /* 0x00000fe004077812 */ /* 0x000fc400078ec0ff */
[----:B------:R-:W-:Y:S02]  /*0240*/  LOP3.LUT R3, R3, 0x3f80, RZ, 0xc0, !PT ;  /* 0x00003f8003037812 */ /* 0x000fe400078ec0ff */
[----:B------:R-:W-:Y:S01]  /*0250*/  IADD3 R2, PT, PT, -R9, 0x1, RZ ;  /* 0x0000000109027810 */ /* 0x000fe20007ffe1ff */
[C---:B------:R-:W-:Y:S01]  /*0260*/  IMAD R7, R0.reuse, 0x80, R7 ;  /* 0x0000008000077824 */ /* 0x040fe200078e0207 */
[----:B------:R-:W-:Y:S01]  /*0270*/  LEA R9, R0, R9, 0x2 ;  /* 0x0000000900097211 */ /* 0x000fe200078e10ff */
[----:B------:R-:W-:Y:S01]  /*0280*/  IMAD.U32 R27, R10, 0x100, R3 ;  /* 0x000001000a1b7824 */ /* 0x000fe200078e0003 */
[----:B------:R-:W-:Y:S02]  /*0290*/  LOP3.LUT R4, R4, 0x1c, RZ, 0xc0, !PT ;  /* 0x0000001c04047812 */ /* 0x000fe400078ec0ff */
[----:B------:R-:W-:Y:S01]  /*02a0*/  LEA R11, R0, R3, 0x9 ;  /* 0x00000003000b7211 */ /* 0x000fe200078e48ff */
[----:B------:R-:W-:Y:S01]  /*02b0*/  IMAD.MOV.U32 R0, RZ, RZ, RZ ;  /* 0x000000ffff007224 */ /* 0x000fe200078e00ff */
[C---:B------:R-:W-:Y:S01]  /*02c0*/  IADD3 R25, PT, PT, R4.reuse, R7, RZ ;  /* 0x0000000704197210 */ /* 0x040fe20007ffe0ff */
[--C-:B------:R-:W-:Y:S01]  /*02d0*/  IMAD R9, R9, 0x24, R4.reuse ;  /* 0x0000002409097824 */ /* 0x100fe200078e0204 */
[----:B------:R-:W-:Y:S01]  /*02e0*/  IADD3 R27, PT, PT, R27, -0x1c80, R4 ;  /* 0xffffe3801b1b7810 */ /* 0x000fe20007ffe004 */
[----:B------:R-:W-:-:S02]  /*02f0*/  IMAD.IADD R7, R4, 0x1, R11 ;  /* 0x0000000104077824 */ /* 0x000fc400078e020b */
[----:B------:R-:W-:Y:S01]  /*0300*/  HFMA2 R4, -RZ, RZ, 0, 0 ;  /* 0x00000000ff047431 */ /* 0x000fe200000001ff */
[----:B------:R-:W-:Y:S02]  /*0310*/  ISETP.LE.AND P1, PT, R2, R13, !P1 ;  /* 0x0000000d0200720c */ /* 0x000fe40004f23270 */
[----:B------:R-:W-:Y:S02]  /*0320*/  CS2R R2, SRZ ;  /* 0x0000000000027805 */ /* 0x000fe4000001ff00 */
[----:B------:R-:W-:Y:S01]  /*0330*/  LOP3.LUT R24, R5, 0x1f, RZ, 0xc0, !PT ;  /* 0x0000001f05187812 */ /* 0x000fe200078ec0ff */
[----:B------:R-:W-:Y:S01]  /*0340*/  IMAD R25, R25, 0x4, R8 ;  /* 0x0000000419197824 */ /* 0x000fe200078e0208 */
[----:B---3--:R-:W-:-:S07]  /*0350*/  LEA R22, R9, R8, 0x2 ;  /* 0x0000000809167211 */ /* 0x008fce00078e10ff */
.L_x_65:
[----:B------:R-:W-:Y:S01]  /*0360*/  BAR.SYNC.DEFER_BLOCKING 0x0 ;  /* 0x0000000000007b1d */ /* 0x000fe20000010000 */
[----:B------:R-:W-:Y:S02]  /*0370*/  PLOP3.LUT P2, PT, P0, P1, PT, 0x2f, 0xf2 ;  /* 0x0000000000f2781c */ /* 0x000fe40000742577 */
[----:B------:R-:W-:-:S05]  /*0380*/  CS2R R10, SRZ ;  /* 0x00000000000a7805 */ /* 0x000fca000001ff00 */
[----:B------:R-:W0:Y:S08]  /*0390*/  LDC.64 R12, c[0x0][0x388] ;  /* 0x0000e200ff0c7b82 */ /* 0x000e300000000a00 */
[----:B------:R-:W1:Y:S01]  /*03a0*/  @!P2 LDC.64 R14, c[0x0][0x380] ;  /* 0x0000e000ff0eab82 */ /* 0x000e620000000a00 */
[----:B------:R-:W-:-:S05]  /*03b0*/  @!P2 LEA R9, R20, R27, 0x5 ;  /* 0x0000001b1409a211 */ /* 0x000fca00078e28ff */
[----:B-1----:R-:W-:Y:S01]  /*03c0*/  @!P2 IMAD.WIDE R14, R9, 0x4, R14 ;  /* 0x00000004090ea825 */ /* 0x002fe200078e020e */
[----:B------:R-:W-:-:S06]  /*03d0*/  CS2R R8, SRZ ;  /* 0x0000000000087805 */ /* 0x000fcc000001ff00 */
[----:B------:R-:W2:Y:S01]  /*03e0*/  @!P2 LDG.E.128 R8, desc[UR8][R14.64] ;  /* 0x000000080e08a981 */ /* 0x000ea2000c1e1d00 */
[----:B------:R-:W-:-:S04]  /*03f0*/  IMAD R17, R20, 0x20, R5 ;  /* 0x0000002014117824 */ /* 0x000fc800078e0205 */
[----:B0-----:R-:W-:Y:S01]  /*0400*/  IMAD.WIDE.U32 R12, R17, 0x4, R12 ;  /* 0x00000004110c7825 */ /* 0x001fe200078e000c */
[----:B--2---:R-:W-:Y:S01]  /*0410*/  STS.128 [R25], R8 ;  /* 0x0000000819007388 */ /* 0x004fe20000000c00 */
[----:B------:R-:W-:Y:S06]  /*0420*/  BAR.SYNC.DEFER_BLOCKING 0x0 ;  /* 0x0000000000007b1d */ /* 0x000fec0000010000 */
[----:B------:R-:W2:Y:S04]  /*0430*/  LDG.E R29, desc[UR8][R12.64] ;  /* 0x000000080c1d7981 */ /* 0x000ea8000c1e1900 */
[----:B------:R-:W3:Y:S04]  /*0440*/  LDG.E R28, desc[UR8][R12.64+0x200] ;  /* 0x000200080c1c7981 */ /* 0x000ee8000c1e1900 */
[----:B------:R-:W4:Y:S04]  /*0450*/  LDG.E R19, desc[UR8][R12.64+0x400] ;  /* 0x000400080c137981 */ /* 0x000f28000c1e1900 */
[----:B------:R-:W5:Y:S04]  /*0460*/  LDG.E R18, desc[UR8][R12.64+0x600] ;  /* 0x000600080c127981 */ /* 0x000f68000c1e1900 */
[----:B------:R-:W5:Y:S04]  /*0470*/  LDG.E R16, desc[UR8][R12.64+0x800] ;  /* 0x000800080c107981 */ /* 0x000f68000c1e1900 */
[----:B------:R-:W5:Y:S04]  /*0480*/  LDG.E R17, desc[UR8][R12.64+0xa00] ;  /* 0x000a00080c117981 */ /* 0x000f68000c1e1900 */
[----:B------:R-:W5:Y:S04]  /*0490*/  LDG.E R15, desc[UR8][R12.64+0xc00] ;  /* 0x000c00080c0f7981 */ /* 0x000f68000c1e1900 */
[----:B------:R-:W5:Y:S04]  /*04a0*/  LDG.E R14, desc[UR8][R12.64+0xe00] ;  /* 0x000e00080c0e7981 */ /* 0x000f68000c1e1900 */
[----:B------:R0:W5:Y:S01]  /*04b0*/  LDG.E R26, desc[UR8][R12.64+0x1000] ;  /* 0x001000080c1a7981 */ /* 0x000162000c1e1900 */
[----:B------:R-:W-:-:S03]  /*04c0*/  UMOV UR4, URZ ;  /* 0x000000ff00047c82 */ /* 0x000fc60008000000 */
[----:B------:R-:W2:Y:S04]  /*04d0*/  LDS R8, [R23] ;  /* 0x0000000017087984 */ /* 0x000ea80000000800 */
[----:B------:R-:W3:Y:S04]  /*04e0*/  LDS R9, [R23+0x80] ;  /* 0x0000800017097984 */ /* 0x000ee80000000800 */
[----:B------:R-:W4:Y:S04]  /*04f0*/  LDS R11, [R23+0x100] ;  /* 0x00010000170b7984 */ /* 0x000f280000000800 */
[----:B------:R-:W5:Y:S04]  /*0500*/  LDS R10, [R23+0x200] ;  /* 0x00020000170a7984 */ /* 0x000f680000000800 */
[----:B0-----:R-:W-:Y:S01]  /*0510*/  LDS R12, [R23+0x480] ;  /* 0x00048000170c7984 */ /* 0x001fe20000000800 */
[----:B--2---:R-:W-:Y:S01]  /*0520*/  FFMA R8, R8, R29, RZ ;  /* 0x0000001d08087223 */ /* 0x004fe200000000ff */
[----:B------:R-:W-:-:S03]  /*0530*/  LEA R29, R20, R7, 0xc ;  /* 0x00000007141d7211 */ /* 0x000fc600078e60ff */
[----:B---3--:R-:W-:Y:S01]  /*0540*/  FFMA R8, R9, R28, R8 ;  /* 0x0000001c09087223 */ /* 0x008fe20000000008 */
[----:B------:R-:W-:Y:S01]  /*0550*/  IMAD.MOV.U32 R28, RZ, RZ, RZ ;  /* 0x000000ffff1c7224 */ /* 0x000fe200078e00ff */
[----:B------:R-:W0:Y:S02]  /*0560*/  LDS R9, [R23+0x280] ;  /* 0x0002800017097984 */ /* 0x000e240000000800 */
[----:B----4-:R-:W-:Y:S02]  /*0570*/  FFMA R11, R11, R19, R8 ;  /* 0x000000130b0b7223 */ /* 0x010fe40000000008 */
[----:B------:R-:W1:Y:S02]  /*0580*/  LDS R19, [R23+0x300] ;  /* 0x0003000017137984 */ /* 0x000e640000000800 */
[----:B-----5:R-:W-:Y:S02]  /*0590*/  FFMA R10, R10, R18, R11 ;  /* 0x000000120a0a7223 */ /* 0x020fe4000000000b */
[----:B------:R-:W2:Y:S04]  /*05a0*/  LDS R8, [R23+0x400] ;  /* 0x0004000017087984 */ /* 0x000ea80000000800 */
[----:B------:R-:W3:Y:S01]  /*05b0*/  LDS R11, [R23+0x500] ;  /* 0x00050000170b7984 */ /* 0x000ee20000000800 */
[----:B0-----:R-:W-:-:S04]  /*05c0*/  FFMA R10, R9, R16, R10 ;  /* 0x00000010090a7223 */ /* 0x001fc8000000000a */
[----:B-1----:R-:W-:-:S04]  /*05d0*/  FFMA R17, R19, R17, R10 ;  /* 0x0000001113117223 */ /* 0x002fc8000000000a */
[----:B--2---:R-:W-:-:S04]  /*05e0*/  FFMA R15, R8, R15, R17 ;  /* 0x0000000f080f7223 */ /* 0x004fc80000000011 */
[----:B------:R-:W-:-:S04]  /*05f0*/  FFMA R12, R12, R14, R15 ;  /* 0x0000000e0c0c7223 */ /* 0x000fc8000000000f */
[----:B---3--:R-:W-:Y:S01]  /*0600*/  FFMA R26, R11, R26, R12 ;  /* 0x0000001a0b1a7223 */ /* 0x008fe2000000000c */
[----:B------:R-:W-:Y:S06]  /*0610*/  BAR.SYNC.DEFER_BLOCKING 0x0 ;  /* 0x0000000000007b1d */ /* 0x000fec0000010000 */
.L_x_64:
[----:B------:R-:W-:Y:S01]  /*0620*/  BAR.SYNC.DEFER_BLOCKING 0x0 ;  /* 0x0000000000007b1d */ /* 0x000fe20000010000 */
[----:B------:R-:W-:Y:S01]  /*0630*/  MOV R12, UR5 ;  /* 0x00000005000c7c02 */ /* 0x000fe20008000f00 */
[----:B------:R-:W-:-:S04]  /*0640*/  IMAD.U32 R13, RZ, RZ, UR6 ;  /* 0x00000006ff0d7e24 */ /* 0x000fc8000f8e00ff */
[----:B------:R-:W-:-:S05]  /*0650*/  IMAD.WIDE.U32 R12, R29, 0x4, R12 ;  /* 0x000000041d0c7825 */ /* 0x000fca00078e000c */
[----:B------:R-:W2:Y:S04]  /*0660*/  LDG.E.128 R8, desc[UR8][R12.64+-0x2000] ;  /* 0xffe000080c087981 */ /* 0x000ea8000c1e1d00 */
[----:B------:R-:W3:Y:S01]  /*0670*/  LDG.E.128 R12, desc[UR8][R12.64] ;  /* 0x000000080c0c7981 */ /* 0x000ee2000c1e1d00 */
[----:B------:R-:W-:Y:S01]  /*0680*/  ISETP.NE.AND P2, PT, R24, RZ, PT ;  /* 0x000000ff1800720c */ /* 0x000fe20003f45270 */
[----:B------:R-:W-:Y:S02]  /*0690*/  BSSY.RECONVERGENT B0, `(.L_x_0) ;  /* 0x000001f000007945 */ /* 0x000fe40003800200 */
[----:B--2---:R-:W-:Y:S04]  /*06a0*/  STS.128 [R22], R8 ;  /* 0x0000000816007388 */ /* 0x004fe80000000c00 */
[----:B---3--:R-:W-:Y:S01]  /*06b0*/  STS.128 [R22+0x900], R12 ;  /* 0x0009000c16007388 */ /* 0x008fe20000000c00 */
[----:B------:R-:W-:Y:S06]  /*06c0*/  BAR.SYNC.DEFER_BLOCKING 0x0 ;  /* 0x0000000000007b1d */ /* 0x000fec0000010000 */
[----:B------:R-:W0:Y:S02]  /*06d0*/  LDS.128 R16, [R21] ;  /* 0x0000000015107984 */ /* 0x000e240000000c00 */
[C---:B0-----:R-:W-:Y:S01]  /*06e0*/  FMUL R16, R26.reuse, R16 ;  /* 0x000000101a107220 */ /* 0x041fe20000400000 */
[----:B------:R-:W-:-:S04]  /*06f0*/  FMUL R17, R26, R17 ;  /* 0x000000111a117220 */ /* 0x000fc80000400000 */
[----:B------:R-:W0:Y:S02]  /*0700*/  SHFL.BFLY PT, R9, R16, 0x10, 0x1f ;  /* 0x0e001f0010097f89 */ /* 0x000e2400000e0000 */
[----:B0-----:R-:W-:-:S05]  /*0710*/  FADD R16, R16, R9 ;  /* 0x0000000910107221 */ /* 0x001fca0000000000 */
[----:B------:R-:W0:Y:S02]  /*0720*/  SHFL.BFLY PT, R9, R16, 0x8, 0x1f ;  /* 0x0d001f0010097f89 */ /* 0x000e2400000e0000 */
[----:B0-----:R-:W-:-:S05]  /*0730*/  FADD R9, R16, R9 ;  /* 0x0000000910097221 */ /* 0x001fca0000000000 */
[----:B------:R-:W0:Y:S02]  /*0740*/  SHFL.BFLY PT, R8, R9, 0x4, 0x1f ;  /* 0x0c801f0009087f89 */ /* 0x000e2400000e0000 */
[----:B0-----:R-:W-:-:S05]  /*0750*/  FADD R8, R9, R8 ;  /* 0x0000000809087221 */ /* 0x001fca0000000000 */
[----:B------:R-:W0:Y:S02]  /*0760*/  SHFL.BFLY PT, R11, R8, 0x2, 0x1f ;  /* 0x0c401f00080b7f89 */ /* 0x000e2400000e0000 */
[----:B0-----:R-:W-:-:S05]  /*0770*/  FADD R11, R8, R11 ;  /* 0x0000000b080b7221 */ /* 0x001fca0000000000 */
[----:B------:R-:W0:Y:S02]  /*0780*/  SHFL.BFLY PT, R10, R11, 0x1, 0x1f ;  /* 0x0c201f000b0a7f89 */ /* 0x000e2400000e0000 */
[----:B0-----:R-:W-:Y:S01]  /*0790*/  FADD R13, R11, R10 ;  /* 0x0000000a0b0d7221 */ /* 0x001fe20000000000 */
[----:B------:R-:W-:Y:S06]  /*07a0*/  @P2 BRA `(.L_x_1) ;  /* 0x0000000000342947 */ /* 0x000fec0003800000 */
[C---:B------:R-:W-:Y:S02]  /*07b0*/  ISETP.EQ.AND P2, PT, R28.reuse, RZ, PT ;  /* 0x000000ff1c00720c */ /* 0x040fe40003f42270 */
[C---:B------:R-:W-:Y:S02]  /*07c0*/  ISETP.EQ.AND P3, PT, R28.reuse, 0x4, PT ;  /* 0x000000041c00780c */ /* 0x040fe40003f62270 */
[C---:B------:R-:W-:Y:S02]  /*07d0*/  ISETP.EQ.AND P4, PT, R28.reuse, 0x8, PT ;  /* 0x000000081c00780c */ /* 0x040fe40003f82270 */
[----:B------:R-:W-:-:S07]  /*07e0*/  ISETP.EQ.AND P5, PT, R28, 0xc, PT ;  /* 0x0000000c1c00780c */ /* 0x000fce0003fa2270 */
[----:B------:R-:W-:Y:S02]  /*07f0*/  @P2 MOV R8, R4 ;  /* 0x0000000400082202 */ /* 0x000fe40000000f00 */
[----:B------:R-:W-:Y:S02]  /*0800*/  @P3 IMAD.MOV.U32 R8, RZ, RZ, R3 ;  /* 0x000000ffff083224 */ /* 0x000fe400078e0003 */
[----:B------:R-:W-:Y:S02]  /*0810*/  @P4 MOV R8, R2 ;  /* 0x0000000200084202 */ /* 0x000fe40000000f00 */
[----:B------:R-:W-:-:S04]  /*0820*/  @P5 IMAD.MOV.U32 R8, RZ, RZ, R0 ;  /* 0x000000ffff085224 */ /* 0x000fc800078e0000 */
[----:B------:R-:W-:-:S04]  /*0830*/  FADD R8, R13, R8 ;  /* 0x000000080d087221 */ /* 0x000fc80000000000 */
[--C-:B------:R-:W-:Y:S01]  /*0840*/  @P3 IMAD.MOV.U32 R3, RZ, RZ, R8.reuse ;  /* 0x000000ffff033224 */ /* 0x100fe200078e0008 */
[-C--:B------:R-:W-:Y:S01]  /*0850*/  @P2 MOV R4, R8.reuse ;  /* 0x0000000800042202 */ /* 0x080fe20000000f00 */
[----:B------:R-:W-:Y:S01]  /*0860*/  @P5 IMAD.MOV.U32 R0, RZ, RZ, R8 ;  /* 0x000000ffff005224 */ /* 0x000fe200078e0008 */
[----:B------:R-:W-:-:S07]  /*0870*/  @P4 MOV R2, R8 ;  /* 0x0000000800024202 */ /* 0x000fce0000000f00 */
.L_x_1:
[----:B------:R-:W-:Y:S05]  /*0880*/  BSYNC.RECONVERGENT B0 ;  /* 0x0000000000007941 */ /* 0x000fea0003800200 */
.L_x_0:
[----:B------:R-:W0:Y:S01]  /*0890*/  SHFL.BFLY PT, R8, R17, 0x10, 0x1f ;  /* 0x0e001f0011087f89 */ /* 0x000e2200000e0000 */
[----:B------:R-:W-:Y:S01]  /*08a0*/  ISETP.NE.AND P2, PT, R24, 0x1, PT ;  /* 0x000000011800780c */ /* 0x000fe20003f45270 */
[----:B------:R-:W-:Y:S01]  /*08b0*/  BSSY.RECONVERGENT B0, `(.L_x_2) ;  /* 0x0000019000007945 */ /* 0x000fe20003800200 */
[----:B------:R-:W-:Y:S01]  /*08c0*/  FMUL R18, R26, R18 ;  /* 0x000000121a127220 */ /* 0x000fe20000400000 */
        /* <DEDUP_REMOVED lines=23> */
.L_x_3:
[----:B------:R-:W-:Y:S05]  /*0a40*/  BSYNC.RECONVERGENT B0 ;  /* 0x0000000000007941 */ /* 0x000fea0003800200 */
.L_x_2:
        /* <DEDUP_REMOVED lines=27> */
.L_x_5:
[----:B------:R-:W-:Y:S05]  /*0c00*/  BSYNC.RECONVERGENT B0 ;  /* 0x0000000000007941 */ /* 0x000fea0003800200 */
.L_x_4:
[----:B------:R-:W0:Y:S01]  /*0c10*/  SHFL.BFLY PT, R8, R19, 0x10, 0x1f ;  /* 0x0e001f0013087f89 */ /* 0x000e2200000e0000 */
[----:B------:R-:W-:Y:S01]  /*0c20*/  ISETP.NE.AND P2, PT, R24, 0x3, PT ;  /* 0x000000031800780c */ /* 0x000fe20003f45270 */
[----:B------:R-:W-:Y:S01]  /*0c30*/  BSSY.RECONVERGENT B0, `(.L_x_6) ;  /* 0x000001a000007945 */ /* 0x000fe20003800200 */
[----:B0-----:R-:W-:-:S05]  /*0c40*/  FADD R12, R19, R8 ;  /* 0x00000008130c7221 */ /* 0x001fca0000000000 */
[----:B------:R-:W0:Y:S02]  /*0c50*/  SHFL.BFLY PT, R9, R12, 0x8, 0x1f ;  /* 0x0d001f000c097f89 */ /* 0x000e2400000e0000 */
[----:B0-----:R-:W-:-:S05]  /*0c60*/  FADD R13, R12, R9 ;  /* 0x000000090c0d7221 */ /* 0x001fca0000000000 */
[----:B------:R-:W0:Y:S02]  /*0c70*/  SHFL.BFLY PT, R8, R13, 0x4, 0x1f ;  /* 0x0c801f000d087f89 */ /* 0x000e2400000e0000 */
[----:B0-----:R-:W-:Y:S02]  /*0c80*/  FADD R14, R13, R8 ;  /* 0x000000080d0e7221 */ /* 0x001fe40000000000 */
[----:B------:R-:W-:Y:S04]  /*0c90*/  LDS.128 R8, [R21+0x10] ;  /* 0x0000100015087984 */ /* 0x000fe80000000c00 */
[----:B------:R-:W0:Y:S02]  /*0ca0*/  SHFL.BFLY PT, R15, R14, 0x2, 0x1f ;  /* 0x0c401f000e0f7f89 */ /* 0x000e2400000e0000 */
[----:B0-----:R-:W-:-:S05]  /*0cb0*/  FADD R15, R14, R15 ;  /* 0x0000000f0e0f7221 */ /* 0x001fca0000000000 */
[----:B------:R-:W0:Y:S01]  /*0cc0*/  SHFL.BFLY PT, R16, R15, 0x1, 0x1f ;  /* 0x0c201f000f107f89 */ /* 0x000e2200000e0000 */
[----:B------:R-:W-:Y:S01]  /*0cd0*/  FMUL R17, R26, R8 ;  /* 0x000000081a117220 */ /* 0x000fe20000400000 */
        /* <DEDUP_REMOVED lines=15> */
.L_x_7:
[----:B------:R-:W-:Y:S05]  /*0dd0*/  BSYNC.RECONVERGENT B0 ;  /* 0x0000000000007941 */ /* 0x000fea0003800200 */
.L_x_6:
        /* <DEDUP_REMOVED lines=27> */
.L_x_9:
[----:B------:R-:W-:Y:S05]  /*0f90*/  BSYNC.RECONVERGENT B0 ;  /* 0x0000000000007941 */ /* 0x000fea0003800200 */
.L_x_8:
        /* <DEDUP_REMOVED lines=27> */
.L_x_11:
[----:B------:R-:W-:Y:S05]  /*1150*/  BSYNC.RECONVERGENT B0 ;  /* 0x0000000000007941 */ /* 0x000fea0003800200 */
.L_x_10:
        /* <DEDUP_REMOVED lines=27> */
.L_x_13:
[----:B------:R-:W-:Y:S05]  /*1310*/  BSYNC.RECONVERGENT B0 ;  /* 0x0000000000007941 */ /* 0x000fea0003800200 */
.L_x_12:
        /* <DEDUP_REMOVED lines=28> */
.L_x_15:
[----:B------:R-:W-:Y:S05]  /*14e0*/  BSYNC.RECONVERGENT B0 ;  /* 0x0000000000007941 */ /* 0x000fea0003800200 */
.L_x_14:
        /* <DEDUP_REMOVED lines=27> */
.L_x_17:
[----:B------:R-:W-:Y:S05]  /*16a0*/  BSYNC.RECONVERGENT B0 ;  /* 0x0000000000007941 */ /* 0x000fea0003800200 */
.L_x_16:
        /* <DEDUP_REMOVED lines=27> */
.L_x_19:
[----:B------:R-:W-:Y:S05]  /*1860*/  BSYNC.RECONVERGENT B0 ;  /* 0x0000000000007941 */ /* 0x000fea0003800200 */
.L_x_18:
        /* <DEDUP_REMOVED lines=27> */
.L_x_21:
[----:B------:R-:W-:Y:S05]  /*1a20*/  BSYNC.RECONVERGENT B0 ;  /* 0x0000000000007941 */ /* 0x000fea0003800200 */
.L_x_20:
        /* <DEDUP_REMOVED lines=20> */
[----:B------:R-:W-:Y:S02]  /*1b70*/  @P3 MOV R8, R3 ;  /* 0x0000000300083202 */ /* 0x000fe40000000f00 */
[----:B------:R-:W-:Y:S02]  /*1b80*/  @P4 IMAD.MOV.U32 R8, RZ, RZ, R2 ;  /* 0x000000ffff084224 */ /* 0x000fe400078e0002 */
[----:B------:R-:W-:-:S05]  /*1b90*/  @P5 MOV R8, R0 ;  /* 0x0000000000085202 */ /* 0x000fca0000000f00 */
[----:B------:R-:W-:-:S04]  /*1ba0*/  FADD R8, R17, R8 ;  /* 0x0000000811087221 */ /* 0x000fc80000000000 */
[----:B------:R-:W-:Y:S01]  /*1bb0*/  @P3 IMAD.MOV.U32 R3, RZ, RZ, R8 ;  /* 0x000000ffff033224 */ /* 0x000fe200078e0008 */
[-C--:B------:R-:W-:Y:S02]  /*1bc0*/  @P2 MOV R4, R8.reuse ;  /* 0x0000000800042202 */ /* 0x080fe40000000f00 */
[-C--:B------:R-:W-:Y:S02]  /*1bd0*/  @P4 MOV R2, R8.reuse ;  /* 0x0000000800024202 */ /* 0x080fe40000000f00 */
[----:B------:R-:W-:-:S07]  /*1be0*/  @P5 MOV R0, R8 ;  /* 0x0000000800005202 */ /* 0x000fce0000000f00 */
.L_x_23:
[----:B------:R-:W-:Y:S05]  /*1bf0*/  BSYNC.RECONVERGENT B0 ;  /* 0x0000000000007941 */ /* 0x000fea0003800200 */
.L_x_22:
        /* <DEDUP_REMOVED lines=18> */
[----:B------:R-:W-:Y:S02]  /*1d20*/  @P2 IMAD.MOV.U32 R8, RZ, RZ, R4 ;  /* 0x000000ffff082224 */ /* 0x000fe400078e0004 */
[----:B------:R-:W-:Y:S02]  /*1d30*/  @P3 MOV R8, R3 ;  /* 0x0000000300083202 */ /* 0x000fe40000000f00 */
[----:B------:R-:W-:Y:S02]  /*1d40*/  @P4 MOV R8, R2 ;  /* 0x0000000200084202 */ /* 0x000fe40000000f00 */
[----:B------:R-:W-:-:S04]  /*1d50*/  @P5 IMAD.MOV.U32 R8, RZ, RZ, R0 ;  /* 0x000000ffff085224 */ /* 0x000fc800078e0000 */
[----:B------:R-:W-:-:S04]  /*1d60*/  FADD R8, R17, R8 ;  /* 0x0000000811087221 */ /* 0x000fc80000000000 */
[----:B------:R-:W-:Y:S01]  /*1d70*/  @P4 IMAD.MOV.U32 R2, RZ, RZ, R8 ;  /* 0x000000ffff024224 */ /* 0x000fe200078e0008 */
[-C--:B------:R-:W-:Y:S02]  /*1d80*/  @P2 MOV R4, R8.reuse ;  /* 0x0000000800042202 */ /* 0x080fe40000000f00 */
[-C--:B------:R-:W-:Y:S02]  /*1d90*/  @P3 MOV R3, R8.reuse ;  /* 0x0000000800033202 */ /* 0x080fe40000000f00 */
[----:B------:R-:W-:-:S07]  /*1da0*/  @P5 MOV R0, R8 ;  /* 0x0000000800005202 */ /* 0x000fce0000000f00 */
.L_x_25:
[----:B------:R-:W-:Y:S05]  /*1db0*/  BSYNC.RECONVERGENT B0 ;  /* 0x0000000000007941 */ /* 0x000fea0003800200 */
.L_x_24:
        /* <DEDUP_REMOVED lines=21> */
[----:B------:R-:W-:-:S05]  /*1f10*/  @P5 MOV R8, R0 ;  /* 0x0000000000085202 */ /* 0x000fca0000000f00 */
[----:B------:R-:W-:-:S04]  /*1f20*/  FADD R8, R9, R8 ;  /* 0x0000000809087221 */ /* 0x000fc80000000000 */
[--C-:B------:R-:W-:Y:S01]  /*1f30*/  @P2 IMAD.MOV.U32 R4, RZ, RZ, R8.reuse ;  /* 0x000000ffff042224 */ /* 0x100fe200078e0008 */
[-C--:B------:R-:W-:Y:S01]  /*1f40*/  @P3 MOV R3, R8.reuse ;  /* 0x0000000800033202 */ /* 0x080fe20000000f00 */
[----:B------:R-:W-:Y:S01]  /*1f50*/  @P5 IMAD.MOV.U32 R0, RZ, RZ, R8 ;  /* 0x000000ffff005224 */ /* 0x000fe200078e0008 */
[----:B------:R-:W-:-:S07]  /*1f60*/  @P4 MOV R2, R8 ;  /* 0x0000000800024202 */ /* 0x000fce0000000f00 */
.L_x_27:
[----:B------:R-:W-:Y:S05]  /*1f70*/  BSYNC.RECONVERGENT B0 ;  /* 0x0000000000007941 */ /* 0x000fea0003800200 */
.L_x_26:
        /* <DEDUP_REMOVED lines=27> */
.L_x_29:
[----:B------:R-:W-:Y:S05]  /*2130*/  BSYNC.RECONVERGENT B0 ;  /* 0x0000000000007941 */ /* 0x000fea0003800200 */
.L_x_28:
        /* <DEDUP_REMOVED lines=28> */
.L_x_31:
[----:B------:R-:W-:Y:S05]  /*2300*/  BSYNC.RECONVERGENT B0 ;  /* 0x0000000000007941 */ /* 0x000fea0003800200 */
.L_x_30:
        /* <DEDUP_REMOVED lines=27> */
.L_x_33:
[----:B------:R-:W-:Y:S05]  /*24c0*/  BSYNC.RECONVERGENT B0 ;  /* 0x0000000000007941 */ /* 0x000fea0003800200 */
.L_x_32:
        /* <DEDUP_REMOVED lines=27> */
.L_x_35:
[----:B------:R-:W-:Y:S05]  /*2680*/  BSYNC.RECONVERGENT B0 ;  /* 0x0000000000007941 */ /* 0x000fea0003800200 */
.L_x_34:
        /* <DEDUP_REMOVED lines=27> */
.L_x_37:
[----:B------:R-:W-:Y:S05]  /*2840*/  BSYNC.RECONVERGENT B0 ;  /* 0x0000000000007941 */ /* 0x000fea0003800200 */
.L_x_36:
        /* <DEDUP_REMOVED lines=28> */
.L_x_39:
[----:B------:R-:W-:Y:S05]  /*2a10*/  BSYNC.RECONVERGENT B0 ;  /* 0x0000000000007941 */ /* 0x000fea0003800200 */
.L_x_38:
        /* <DEDUP_REMOVED lines=27> */
.L_x_41:
[----:B------:R-:W-:Y:S05]  /*2bd0*/  BSYNC.RECONVERGENT B0 ;  /* 0x0000000000007941 */ /* 0x000fea0003800200 */
.L_x_40:
        /* <DEDUP_REMOVED lines=27> */
.L_x_43:
[----:B------:R-:W-:Y:S05]  /*2d90*/  BSYNC.RECONVERGENT B0 ;  /* 0x0000000000007941 */ /* 0x000fea0003800200 */
.L_x_42:
        /* <DEDUP_REMOVED lines=27> */
.L_x_45:
[----:B------:R-:W-:Y:S05]  /*2f50*/  BSYNC.RECONVERGENT B0 ;  /* 0x0000000000007941 */ /* 0x000fea0003800200 */
.L_x_44:
        /* <DEDUP_REMOVED lines=28> */
.L_x_47:
[----:B------:R-:W-:Y:S05]  /*3120*/  BSYNC.RECONVERGENT B0 ;  /* 0x0000000000007941 */ /* 0x000fea0003800200 */
.L_x_46:
        /* <DEDUP_REMOVED lines=27> */
.L_x_49:
[----:B------:R-:W-:Y:S05]  /*32e0*/  BSYNC.RECONVERGENT B0 ;  /* 0x0000000000007941 */ /* 0x000fea0003800200 */
.L_x_48:
        /* <DEDUP_REMOVED lines=27> */
.L_x_51:
[----:B------:R-:W-:Y:S05]  /*34a0*/  BSYNC.RECONVERGENT B0 ;  /* 0x0000000000007941 */ /* 0x000fea0003800200 */
.L_x_50:
        /* <DEDUP_REMOVED lines=27> */
.L_x_53:
[----:B------:R-:W-:Y:S05]  /*3660*/  BSYNC.RECONVERGENT B0 ;  /* 0x0000000000007941 */ /* 0x000fea0003800200 */
.L_x_52:
        /* <DEDUP_REMOVED lines=28> */
.L_x_55:
[----:B------:R-:W-:Y:S05]  /*3830*/  BSYNC.RECONVERGENT B0 ;  /* 0x0000000000007941 */ /* 0x000fea0003800200 */
.L_x_54:
        /* <DEDUP_REMOVED lines=27> */
.L_x_57:
[----:B------:R-:W-:Y:S05]  /*39f0*/  BSYNC.RECONVERGENT B0 ;  /* 0x0000000000007941 */ /* 0x000fea0003800200 */
.L_x_56:
        /* <DEDUP_REMOVED lines=27> */
.L_x_59:
[----:B------:R-:W-:Y:S05]  /*3bb0*/  BSYNC.RECONVERGENT B0 ;  /* 0x0000000000007941 */ /* 0x000fea0003800200 */
.L_x_58:
        /* <DEDUP_REMOVED lines=27> */
.L_x_61:
[----:B------:R-:W-:Y:S05]  /*3d70*/  BSYNC.RECONVERGENT B0 ;  /* 0x0000000000007941 */ /* 0x000fea0003800200 */
.L_x_60:
[----:B------:R-:W0:Y:S01]  /*3d80*/  SHFL.BFLY PT, R8, R11, 0x10, 0x1f ;  /* 0x0e001f000b087f89 */ /* 0x000e2200000e0000 */
[----:B------:R-:W-:Y:S01]  /*3d90*/  ISETP.NE.AND P2, PT, R24, 0x1f, PT ;  /* 0x0000001f1800780c */ /* 0x000fe20003f45270 */
[----:B------:R-:W-:Y:S01]  /*3da0*/  UIADD3 UR4, UPT, UPT, UR4, 0x1, URZ ;  /* 0x0000000104047890 */ /* 0x000fe2000fffe0ff */
[----:B------:R-:W-:Y:S03]  /*3db0*/  BSSY.RECONVERGENT B0, `(.L_x_62) ;  /* 0x0000019000007945 */ /* 0x000fe60003800200 */
[----:B------:R-:W-:Y:S01]  /*3dc0*/  UISETP.NE.AND UP0, UPT, UR4, 0x4, UPT ;  /* 0x000000040400788c */ /* 0x000fe2000bf05270 */
        /* <DEDUP_REMOVED lines=23> */
.L_x_63:
[----:B------:R-:W-:Y:S05]  /*3f40*/  BSYNC.RECONVERGENT B0 ;  /* 0x0000000000007941 */ /* 0x000fea0003800200 */
.L_x_62:
[----:B------:R-:W-:Y:S02]  /*3f50*/  IADD3 R28, PT, PT, R28, 0x4, RZ ;  /* 0x000000041c1c7810 */ /* 0x000fe40007ffe0ff */
[----:B------:R-:W-:Y:S01]  /*3f60*/  IADD3 R29, PT, PT, R29, 0x20, RZ ;  /* 0x000000201d1d7810 */ /* 0x000fe20007ffe0ff */
[----:B------:R-:W-:Y:S06]  /*3f70*/  BRA.U UP0, `(.L_x_64) ;  /* 0xffffffc500a87547 */ /* 0x000fec000b83ffff */
[----:B------:R-:W-:-:S05]  /*3f80*/  VIADD R20, R20, 0x1 ;  /* 0x0000000114147836 */ /* 0x000fca0000000000 */
[----:B------:R-:W-:-:S13]  /*3f90*/  ISETP.NE.AND P2, PT, R20, 0x4, PT ;  /* 0x000000041400780c */ /* 0x000fda0003f45270 */
[----:B------:R-:W-:Y:S05]  /*3fa0*/  @P2 BRA `(.L_x_65) ;  /* 0xffffffc000ec2947 */ /* 0x000fea000383ffff */
[----:B------:R-:W0:Y:S01]  /*3fb0*/  S2R R10, SR_TID.Y ;  /* 0x00000000000a7919 */ /* 0x000e220000002200 */
[----:B------:R-:W1:Y:S01]  /*3fc0*/  LDC.64 R8, c[0x0][0x398] ;  /* 0x0000e600ff087b82 */ /* 0x000e620000000a00 */
[C---:B------:R-:W-:Y:S01]  /*3fd0*/  IMAD.HI.U32 R7, R6.reuse, -0x6db6db6d, RZ ;  /* 0x9249249306077827 */ /* 0x040fe200078e00ff */
[----:B------:R-:W-:-:S04]  /*3fe0*/  LEA R6, R6, R5, 0x8 ;  /* 0x0000000506067211 */ /* 0x000fc800078e40ff */
[----:B------:R-:W-:Y:S02]  /*3ff0*/  SHF.R.U32.HI R5, RZ, 0x4, R7 ;  /* 0x00000004ff057819 */ /* 0x000fe40000011607 */
[C---:B0-----:R-:W-:Y:S02]  /*4000*/  LOP3.LUT R7, R10.reuse, 0x1, RZ, 0xc0, !PT ;  /* 0x000000010a077812 */ /* 0x041fe400078ec0ff */
[----:B------:R-:W-:Y:S02]  /*4010*/  LEA.HI R5, R10, R5, RZ, 0x1f ;  /* 0x000000050a057211 */ /* 0x000fe400078ff8ff */
[----:B------:R-:W-:-:S05]  /*4020*/  LEA R6, R7, R6, 0x7 ;  /* 0x0000000607067211 */ /* 0x000fca00078e38ff */
[----:B------:R-:W-:-:S04]  /*4030*/  IMAD R5, R5, 0x1c00, R6 ;  /* 0x00001c0005057824 */ /* 0x000fc800078e0206 */
[C---:B------:R-:W-:Y:S01]  /*4040*/  VIADD R11, R5.reuse, 0x20 ;  /* 0x00000020050b7836 */ /* 0x040fe20000000000 */
[C---:B------:R-:W-:Y:S01]  /*4050*/  IADD3 R13, PT, PT, R5.reuse, 0x40, RZ ;  /* 0x00000040050d7810 */ /* 0x040fe20007ffe0ff */
[C---:B-1----:R-:W-:Y:S01]  /*4060*/  IMAD.WIDE.U32 R6, R5.reuse, 0x4, R8 ;  /* 0x0000000405067825 */ /* 0x042fe200078e0008 */
[----:B------:R-:W-:-:S03]  /*4070*/  IADD3 R15, PT, PT, R5, 0x60, RZ ;  /* 0x00000060050f7810 */ /* 0x000fc60007ffe0ff */
[--C-:B------:R-:W-:Y:S01]  /*4080*/  IMAD.WIDE.U32 R10, R11, 0x4, R8.reuse ;  /* 0x000000040b0a7825 */ /* 0x100fe200078e0008 */
[----:B------:R-:W-:Y:S03]  /*4090*/  STG.E desc[UR8][R6.64], R4 ;  /* 0x0000000406007986 */ /* 0x000fe6000c101908 */
[--C-:B------:R-:W-:Y:S01]  /*40a0*/  IMAD.WIDE.U32 R12, R13, 0x4, R8.reuse ;  /* 0x000000040d0c7825 */ /* 0x100fe200078e0008 */
[----:B------:R-:W-:Y:S03]  /*40b0*/  STG.E desc[UR8][R10.64], R3 ;  /* 0x000000030a007986 */ /* 0x000fe6000c101908 */
[----:B------:R-:W-:Y:S01]  /*40c0*/  IMAD.WIDE.U32 R8, R15, 0x4, R8 ;  /* 0x000000040f087825 */ /* 0x000fe200078e0008 */
[----:B------:R-:W-:Y:S04]  /*40d0*/  STG.E desc[UR8][R12.64], R2 ;  /* 0x000000020c007986 */ /* 0x000fe8000c101908 */
[----:B------:R-:W-:Y:S01]  /*40e0*/  STG.E desc[UR8][R8.64], R0 ;  /* 0x0000000008007986 */ /* 0x000fe2000c101908 */
[----:B------:R-:W-:Y:S05]  /*40f0*/  EXIT ;  /* 0x000000000000794d */ /* 0x000fea0003800000 */
.L_x_66:
[----:B------:R-:W-:-:S00]  /*4100*/  BRA `(.L_x_66) ;  /* 0xfffffffc00fc7947 */ /* 0x000fc0000383ffff */
[----:B------:R-:W-:-:S00]  /*4110*/  NOP ;  /* 0x0000000000007918 */ /* 0x000fc00000000000 */
        /* <DEDUP_REMOVED lines=14> */
.L_x_67:


//--------------------- .nv.shared.DepthConvFused_2_kernel0 --------------------------
	.section	.nv.shared.DepthConvFused_2_kernel0,"aw",@nobits
	.sectionflags	@""
	.align	4
.nv.shared.DepthConvFused_2_kernel0:
	.zero		5632


//--------------------- .nv.shared.reserved.0     --------------------------
	.section	.nv.shared.reserved.0,"aw",@nobits
	.weak		__nv_reservedSMEM_offset_0_alias
	.size		__nv_reservedSMEM_offset_0_alias, 0, 64
	.other		__nv_reservedSMEM_offset_0_alias,@"STO_CUDA_RESERVED_SHARED STV_DEFAULT"
__nv_reservedSMEM_offset_0_alias:
	.zero		0
	.zero		64


//--------------------- .nv.constant0.DepthConvFused_2_kernel0 --------------------------
	.section	.nv.constant0.DepthConvFused_2_kernel0,"a",@progbits
	.sectionflags	@""
	.align	4
.nv.constant0.DepthConvFused_2_kernel0:
	.zero		936


//--------------------- SYMBOLS --------------------------

	.type		.nv.reservedSmem.offset0,@object
	.size		.nv.reservedSmem.offset0,0x4
	.type		.nv.reservedSmem.cap,@object
	.size		.nv.reservedSmem.cap,0x4
